	.target	sm_100a

	.elftype	@"ET_EXEC"


//--------------------- .note.nv.tkinfo           --------------------------
	.section	.note.nv.tkinfo,"",@"SHT_NOTE"
	.sectionflags	@"SHF_NOTE_NV_TKINFO"
	.tkinfo
        /*0018*/ 	.word	0x00000002
        /*0030*/ 	.string	""
        /*0030*/ 	.string	"ptxas"
        /*0030*/ 	.string	"Cuda compilation tools, release 13.0, V13.0.88"
        /*0030*/ 	.string	"Build cuda_13.0.r13.0/compiler.36424714_0"
        /*0030*/ 	.string	"-arch sm_100a -m 64 "



//--------------------- .note.nv.cuinfo           --------------------------
	.section	.note.nv.cuinfo,"",@"SHT_NOTE"
	.sectionflags	@"SHF_NOTE_NV_CUINFO"
        /*0018*/ 	.short	0x0002
        /*001a*/ 	.short	0x0064
        /*001c*/ 	.short	0x0082
	.zero		2


//--------------------- .nv.info                  --------------------------
	.section	.nv.info,"",@"SHT_CUDA_INFO"
	.align	4


	//----- nvinfo : EIATTR_REGCOUNT
	.align		4
        /*0000*/ 	.byte	0x04, 0x2f
        /*0002*/ 	.short	(.L_19 - .L_18)
	.align		4
.L_18:
        /*0004*/ 	.word	index@(_ZN7cutlass13device_kernelINS_4gemm6kernel13GemmUniversalIN4cute5tupleIJiiiiEEENS1_10collective13CollectiveMmaINS1_35MainloopSm100TmaUmmaWarpSpecializedILi73ELi2ELi4ENS5_IJNS4_1CILi2EEENSA_ILi1EEESC_EEEEENS5_IJNSA_ILi64EEENSA_ILi32EEESG_EEENS_12float_e4m3_tENS5_IJlSC_lEEESI_SJ_NS4_8TiledMMAINS4_8MMA_AtomIJNS4_10MMA_TraitsINS4_19SM100_MMA_F8F6F4_SSEJSI_SI_fSF_SG_NS4_17integral_constantINS4_4UMMA5MajorELSQ_0EEESR_NSO_INSP_7ScaleInELSS_0EEEST_EEEEEENS4_6LayoutINS5_IJSC_SC_SC_EEENS5_IJNSA_ILi0EEESY_SY_EEEEENS5_IJNS4_10UnderscoreES11_S11_EEEEENS4_13SM90_TMA_LOADENS4_14ComposedLayoutINS4_7SwizzleILi1ELi4ELi3EEENS4_18smem_ptr_flag_bitsILi8EEENSW_INS5_IJNSA_ILi8EEESG_EEENS5_IJSG_SC_EEEEEEEvNS4_8identityENS4_23SM90_TMA_LOAD_MULTICASTES1E_vS1F_EENS_8epilogue10collective18CollectiveEpilogueINS1I_23Sm100TmaWarpSpecializedILi1ELi1ELi16ELb0ELb0EEEJSH_NS5_IJNSW_ISF_SC_EENSW_ISG_SC_EEEEESI_SJ_SI_SJ_NS1I_6fusion15FusionCallbacksIS1M_NS1Q_17LinearCombinationISI_fSI_fLNS_15FloatRoundStyleE2EEESH_S1P_JEEENS4_5SM1004TMEM4LOAD26SM100_TMEM_LOAD_16dp32b16xES14_S1E_NS4_39AutoVectorizingCopyWithAssumedAlignmentILi128EEENS4_14SM90_TMA_STOREES1E_S21_S21_EEEvvEEEEvNT_6ParamsE)
        /*0008*/ 	.word	0x00000038


	//----- nvinfo : EIATTR_FRAME_SIZE
	.align		4
.L_19:
        /*000c*/ 	.byte	0x04, 0x11
        /*000e*/ 	.short	(.L_21 - .L_20)
	.align		4
.L_20:
        /*0010*/ 	.word	index@($__internal_2_$__cuda_sm10x_tcgen05_guardrail_trap_unallocated_columns_being_dealloced)
        /*0014*/ 	.word	0x00000000


	//----- nvinfo : EIATTR_FRAME_SIZE
	.align		4
.L_21:
        /*0018*/ 	.byte	0x04, 0x11
        /*001a*/ 	.short	(.L_23 - .L_22)
	.align		4
.L_22:
        /*001c*/ 	.word	index@($__internal_1_$__cuda_sm10x_tcgen05_guardrail_trap_phase_invalid_during_alloc)
        /*0020*/ 	.word	0x00000000


	//----- nvinfo : EIATTR_FRAME_SIZE
	.align		4
.L_23:
        /*0024*/ 	.byte	0x04, 0x11
        /*0026*/ 	.short	(.L_25 - .L_24)
	.align		4
.L_24:
        /*0028*/ 	.word	index@($__internal_0_$__cuda_sm10x_tcgen05_guardrail_trap_col_being_dealloced_not_returned_by_alloc)
        /*002c*/ 	.word	0x00000000


	//----- nvinfo : EIATTR_FRAME_SIZE
	.align		4
.L_25:
        /*0030*/ 	.byte	0x04, 0x11
        /*0032*/ 	.short	(.L_27 - .L_26)
	.align		4
.L_26:
        /*0034*/ 	.word	index@(_ZN7cutlass13device_kernelINS_4gemm6kernel13GemmUniversalIN4cute5tupleIJiiiiEEENS1_10collective13CollectiveMmaINS1_35MainloopSm100TmaUmmaWarpSpecializedILi73ELi2ELi4ENS5_IJNS4_1CILi2EEENSA_ILi1EEESC_EEEEENS5_IJNSA_ILi64EEENSA_ILi32EEESG_EEENS_12float_e4m3_tENS5_IJlSC_lEEESI_SJ_NS4_8TiledMMAINS4_8MMA_AtomIJNS4_10MMA_TraitsINS4_19SM100_MMA_F8F6F4_SSEJSI_SI_fSF_SG_NS4_17integral_constantINS4_4UMMA5MajorELSQ_0EEESR_NSO_INSP_7ScaleInELSS_0EEEST_EEEEEENS4_6LayoutINS5_IJSC_SC_SC_EEENS5_IJNSA_ILi0EEESY_SY_EEEEENS5_IJNS4_10UnderscoreES11_S11_EEEEENS4_13SM90_TMA_LOADENS4_14ComposedLayoutINS4_7SwizzleILi1ELi4ELi3EEENS4_18smem_ptr_flag_bitsILi8EEENSW_INS5_IJNSA_ILi8EEESG_EEENS5_IJSG_SC_EEEEEEEvNS4_8identityENS4_23SM90_TMA_LOAD_MULTICASTES1E_vS1F_EENS_8epilogue10collective18CollectiveEpilogueINS1I_23Sm100TmaWarpSpecializedILi1ELi1ELi16ELb0ELb0EEEJSH_NS5_IJNSW_ISF_SC_EENSW_ISG_SC_EEEEESI_SJ_SI_SJ_NS1I_6fusion15FusionCallbacksIS1M_NS1Q_17LinearCombinationISI_fSI_fLNS_15FloatRoundStyleE2EEESH_S1P_JEEENS4_5SM1004TMEM4LOAD26SM100_TMEM_LOAD_16dp32b16xES14_S1E_NS4_39AutoVectorizingCopyWithAssumedAlignmentILi128EEENS4_14SM90_TMA_STOREES1E_S21_S21_EEEvvEEEEvNT_6ParamsE)
        /*0038*/ 	.word	0x00000000


	//----- nvinfo : EIATTR_MIN_STACK_SIZE
	.align		4
.L_27:
        /*003c*/ 	.byte	0x04, 0x12
        /*003e*/ 	.short	(.L_29 - .L_28)
	.align		4
.L_28:
        /*0040*/ 	.word	index@(_ZN7cutlass13device_kernelINS_4gemm6kernel13GemmUniversalIN4cute5tupleIJiiiiEEENS1_10collective13CollectiveMmaINS1_35MainloopSm100TmaUmmaWarpSpecializedILi73ELi2ELi4ENS5_IJNS4_1CILi2EEENSA_ILi1EEESC_EEEEENS5_IJNSA_ILi64EEENSA_ILi32EEESG_EEENS_12float_e4m3_tENS5_IJlSC_lEEESI_SJ_NS4_8TiledMMAINS4_8MMA_AtomIJNS4_10MMA_TraitsINS4_19SM100_MMA_F8F6F4_SSEJSI_SI_fSF_SG_NS4_17integral_constantINS4_4UMMA5MajorELSQ_0EEESR_NSO_INSP_7ScaleInELSS_0EEEST_EEEEEENS4_6LayoutINS5_IJSC_SC_SC_EEENS5_IJNSA_ILi0EEESY_SY_EEEEENS5_IJNS4_10UnderscoreES11_S11_EEEEENS4_13SM90_TMA_LOADENS4_14ComposedLayoutINS4_7SwizzleILi1ELi4ELi3EEENS4_18smem_ptr_flag_bitsILi8EEENSW_INS5_IJNSA_ILi8EEESG_EEENS5_IJSG_SC_EEEEEEEvNS4_8identityENS4_23SM90_TMA_LOAD_MULTICASTES1E_vS1F_EENS_8epilogue10collective18CollectiveEpilogueINS1I_23Sm100TmaWarpSpecializedILi1ELi1ELi16ELb0ELb0EEEJSH_NS5_IJNSW_ISF_SC_EENSW_ISG_SC_EEEEESI_SJ_SI_SJ_NS1I_6fusion15FusionCallbacksIS1M_NS1Q_17LinearCombinationISI_fSI_fLNS_15FloatRoundStyleE2EEESH_S1P_JEEENS4_5SM1004TMEM4LOAD26SM100_TMEM_LOAD_16dp32b16xES14_S1E_NS4_39AutoVectorizingCopyWithAssumedAlignmentILi128EEENS4_14SM90_TMA_STOREES1E_S21_S21_EEEvvEEEEvNT_6ParamsE)
        /*0044*/ 	.word	0x00000000
.L_29:


//--------------------- .nv.compat                --------------------------
	.section	.nv.compat,"",@"SHT_CUDA_COMPAT_INFO"
	.align	4
        /*0000*/ 	.byte	0x02, 0x09, 0x01, 0x00, 0x02, 0x02, 0x02, 0x00, 0x02, 0x05, 0x05, 0x00, 0x03, 0x07, 0x01, 0x01
        /*0010*/ 	.byte	0x02, 0x03, 0x01, 0x00, 0x02, 0x06, 0x01, 0x00, 0x04, 0x0b, 0x08, 0x00, 0x09, 0x00, 0x00, 0x00
        /*0020*/ 	.byte	0x00, 0x00, 0x00, 0x00


//--------------------- .nv.info._ZN7cutlass13device_kernelINS_4gemm6kernel13GemmUniversalIN4cute5tupleIJiiiiEEENS1_10collective13CollectiveMmaINS1_35MainloopSm100TmaUmmaWarpSpecializedILi73ELi2ELi4ENS5_IJNS4_1CILi2EEENSA_ILi1EEESC_EEEEENS5_IJNSA_ILi64EEENSA_ILi32EEESG_EEENS_12float_e4m3_tENS5_IJlSC_lEEESI_SJ_NS4_8TiledMMAINS4_8MMA_AtomIJNS4_10MMA_TraitsINS4_19SM100_MMA_F8F6F4_SSEJSI_SI_fSF_SG_NS4_17integral_constantINS4_4UMMA5MajorELSQ_0EEESR_NSO_INSP_7ScaleInELSS_0EEEST_EEEEEENS4_6LayoutINS5_IJSC_SC_SC_EEENS5_IJNSA_ILi0EEESY_SY_EEEEENS5_IJNS4_10UnderscoreES11_S11_EEEEENS4_13SM90_TMA_LOADENS4_14ComposedLayoutINS4_7SwizzleILi1ELi4ELi3EEENS4_18smem_ptr_flag_bitsILi8EEENSW_INS5_IJNSA_ILi8EEESG_EEENS5_IJSG_SC_EEEEEEEvNS4_8identityENS4_23SM90_TMA_LOAD_MULTICASTES1E_vS1F_EENS_8epilogue10collective18CollectiveEpilogueINS1I_23Sm100TmaWarpSpecializedILi1ELi1ELi16ELb0ELb0EEEJSH_NS5_IJNSW_ISF_SC_EENSW_ISG_SC_EEEEESI_SJ_SI_SJ_NS1I_6fusion15FusionCallbacksIS1M_NS1Q_17LinearCombinationISI_fSI_fLNS_15FloatRoundStyleE2EEESH_S1P_JEEENS4_5SM1004TMEM4LOAD26SM100_TMEM_LOAD_16dp32b16xES14_S1E_NS4_39AutoVectorizingCopyWithAssumedAlignmentILi128EEENS4_14SM90_TMA_STOREES1E_S21_S21_EEEvvEEEEvNT_6ParamsE --------------------------
	.section	.nv.info._ZN7cutlass13device_kernelINS_4gemm6kernel13GemmUniversalIN4cute5tupleIJiiiiEEENS1_10collective13CollectiveMmaINS1_35MainloopSm100TmaUmmaWarpSpecializedILi73ELi2ELi4ENS5_IJNS4_1CILi2EEENSA_ILi1EEESC_EEEEENS5_IJNSA_ILi64EEENSA_ILi32EEESG_EEENS_12float_e4m3_tENS5_IJlSC_lEEESI_SJ_NS4_8TiledMMAINS4_8MMA_AtomIJNS4_10MMA_TraitsINS4_19SM100_MMA_F8F6F4_SSEJSI_SI_fSF_SG_NS4_17integral_constantINS4_4UMMA5MajorELSQ_0EEESR_NSO_INSP_7ScaleInELSS_0EEEST_EEEEEENS4_6LayoutINS5_IJSC_SC_SC_EEENS5_IJNSA_ILi0EEESY_SY_EEEEENS5_IJNS4_10UnderscoreES11_S11_EEEEENS4_13SM90_TMA_LOADENS4_14ComposedLayoutINS4_7SwizzleILi1ELi4ELi3EEENS4_18smem_ptr_flag_bitsILi8EEENSW_INS5_IJNSA_ILi8EEESG_EEENS5_IJSG_SC_EEEEEEEvNS4_8identityENS4_23SM90_TMA_LOAD_MULTICASTES1E_vS1F_EENS_8epilogue10collective18CollectiveEpilogueINS1I_23Sm100TmaWarpSpecializedILi1ELi1ELi16ELb0ELb0EEEJSH_NS5_IJNSW_ISF_SC_EENSW_ISG_SC_EEEEESI_SJ_SI_SJ_NS1I_6fusion15FusionCallbacksIS1M_NS1Q_17LinearCombinationISI_fSI_fLNS_15FloatRoundStyleE2EEESH_S1P_JEEENS4_5SM1004TMEM4LOAD26SM100_TMEM_LOAD_16dp32b16xES14_S1E_NS4_39AutoVectorizingCopyWithAssumedAlignmentILi128EEENS4_14SM90_TMA_STOREES1E_S21_S21_EEEvvEEEEvNT_6ParamsE,"",@"SHT_CUDA_INFO"
	.sectionflags	@""
	.align	4


	//----- nvinfo : EIATTR_CUDA_API_VERSION
	.align		4
        /*0000*/ 	.byte	0x04, 0x37
        /*0002*/ 	.short	(.L_31 - .L_30)
.L_30:
        /*0004*/ 	.word	0x00000082


	//----- nvinfo : EIATTR_KPARAM_INFO
	.align		4
.L_31:
        /*0008*/ 	.byte	0x04, 0x17
        /*000a*/ 	.short	(.L_33 - .L_32)
.L_32:
        /*000c*/ 	.word	0x00000000
        /*0010*/ 	.short	0x0000
        /*0012*/ 	.short	0x0000
        /*0014*/ 	.byte	0x00, 0xf0, 0x01, 0x20


	//----- nvinfo : EIATTR_AT_ENTRY_FRAGMENTS
	.align		4
.L_33:
        /*0018*/ 	.byte	0x04, 0x4f
        /*001a*/ 	.short	(.L_35 - .L_34)


	//   ....[0]....
.L_34:
        /*001c*/ 	.word	0x00000006


	//----- nvinfo : EIATTR_RESERVED_SMEM_USED
	.align		4
.L_35:
        /*0020*/ 	.byte	0x01, 0x41
	.zero		2


	//----- nvinfo : EIATTR_SPARSE_MMA_MASK
	.align		4
        /*0024*/ 	.byte	0x03, 0x50
        /*0026*/ 	.short	0x0000


	//----- nvinfo : EIATTR_TCGEN05_1CTA_USED
	.align		4
        /*0028*/ 	.byte	0x01, 0x51
	.zero		2


	//----- nvinfo : EIATTR_MAXREG_COUNT
	.align		4
        /*002c*/ 	.byte	0x03, 0x1b
        /*002e*/ 	.short	0x00ff


	//----- nvinfo : EIATTR_NUM_BARRIERS
	.align		4
        /*0030*/ 	.byte	0x02, 0x4c
        /*0032*/ 	.byte	0x07
	.zero		1


	//----- nvinfo : EIATTR_EXTERNS
	.align		4
        /*0034*/ 	.byte	0x04, 0x0f
        /*0036*/ 	.short	(.L_37 - .L_36)


	//   ....[0]....
	.align		4
.L_36:
        /*0038*/ 	.word	index@(__assertfail)


	//----- nvinfo : EIATTR_MERCURY_ISA_VERSION
	.align		4
.L_37:
        /*003c*/ 	.byte	0x03, 0x5f
        /*003e*/ 	.short	0x0101


	//----- nvinfo : EIATTR_INT_WARP_WIDE_INSTR_OFFSETS
	.align		4
        /*0040*/ 	.byte	0x04, 0x31
        /*0042*/ 	.short	(.L_39 - .L_38)


	//   ....[0]....
.L_38:
        /*0044*/ 	.word	0x000043c0


	//   ....[1]....
        /*0048*/ 	.word	0x000043f0


	//   ....[2]....
        /*004c*/ 	.word	0x00004410


	//   ....[3]....
        /*0050*/ 	.word	0x00004ff0


	//   ....[4]....
        /*0054*/ 	.word	0x000050a0


	//----- nvinfo : EIATTR_COOP_GROUP_MASK_REGIDS
	.align		4
.L_39:
        /*0058*/ 	.byte	0x04, 0x29
        /*005a*/ 	.short	(.L_41 - .L_40)


	//   ....[0]....
.L_40:
        /*005c*/ 	.word	0xffffffff


	//   ....[1]....
        /*0060*/ 	.word	0xffffffff


	//   ....[2]....
        /*0064*/ 	.word	0xffffffff


	//   ....[3]....
        /*0068*/ 	.word	0xffffffff


	//   ....[4]....
        /*006c*/ 	.word	0xffffffff


	//   ....[5]....
        /*0070*/ 	.word	0xffffffff


	//   ....[6]....
        /*0074*/ 	.word	0xffffffff


	//   ....[7]....
        /*0078*/ 	.word	0xffffffff


	//   ....[8]....
        /*007c*/ 	.word	0xffffffff


	//   ....[9]....
        /*0080*/ 	.word	0xffffffff


	//   ....[10]....
        /*0084*/ 	.word	0xffffffff


	//   ....[11]....
        /*0088*/ 	.word	0xffffffff


	//   ....[12]....
        /*008c*/ 	.word	0xffffffff


	//   ....[13]....
        /*0090*/ 	.word	0xffffffff


	//----- nvinfo : EIATTR_COOP_GROUP_INSTR_OFFSETS
	.align		4
.L_41:
        /*0094*/ 	.byte	0x04, 0x28
        /*0096*/ 	.short	(.L_43 - .L_42)


	//   ....[0]....
.L_42:
        /*0098*/ 	.word	0x00000080


	//   ....[1]....
        /*009c*/ 	.word	0x000004e0


	//   ....[2]....
        /*00a0*/ 	.word	0x00000f40


	//   ....[3]....
        /*00a4*/ 	.word	0x00001080


	//   ....[4]....
        /*00a8*/ 	.word	0x00001180


	//   ....[5]....
        /*00ac*/ 	.word	0x000012f0


	//   ....[6]....
        /*00b0*/ 	.word	0x00001490


	//   ....[7]....
        /*00b4*/ 	.word	0x00001650


	//   ....[8]....
        /*00b8*/ 	.word	0x00002800


	//   ....[9]....
        /*00bc*/ 	.word	0x00003700


	//   ....[10]....
        /*00c0*/ 	.word	0x00003910


	//   ....[11]....
        /*00c4*/ 	.word	0x00003940


	//   ....[12]....
        /*00c8*/ 	.word	0x000042a0


	//   ....[13]....
        /*00cc*/ 	.word	0x000044d0


	//----- nvinfo : EIATTR_VRC_CTA_INIT_COUNT
	.align		4
.L_43:
        /*00d0*/ 	.byte	0x02, 0x4a
        /*00d2*/ 	.byte	0x80
	.zero		1


	//----- nvinfo : EIATTR_SYSCALL_OFFSETS
	.align		4
        /*00d4*/ 	.byte	0x04, 0x46
        /*00d6*/ 	.short	(.L_45 - .L_44)


	//   ....[0]....
.L_44:
        /*00d8*/ 	.word	0x00005bc0


	//   ....[1]....
        /*00dc*/ 	.word	0x00005d00


	//   ....[2]....
        /*00e0*/ 	.word	0x00006430


	//----- nvinfo : EIATTR_MBARRIER_INSTR_OFFSETS
	.align		4
.L_45:
        /*00e4*/ 	.byte	0x04, 0x39
        /*00e6*/ 	.short	(.L_47 - .L_46)


	//   ....[0]....
.L_46:
        /*00e8*/ 	.word	0x00000600
        /*00ec*/ 	.word	0x000000ff
        /*00f0*/ 	.word	0x00000000
        /*00f4*/ 	.short	0x0100
        /*00f6*/ 	.byte	0x04
	.zero		1


	//   ....[1]....
        /*00f8*/ 	.word	0x00000610
        /*00fc*/ 	.word	0x000000ff
        /*0100*/ 	.word	0x00000248
        /*0104*/ 	.short	0x0100
        /*0106*/ 	.byte	0x04
	.zero		1


	//   ....[2]....
        /*0108*/ 	.word	0x00000620
        /*010c*/ 	.word	0x000000ff
        /*0110*/ 	.word	0x00000008
        /*0114*/ 	.short	0x0100
        /*0116*/ 	.byte	0x04
	.zero		1


	//   ....[3]....
        /*0118*/ 	.word	0x00000630
        /*011c*/ 	.word	0x000000ff
        /*0120*/ 	.word	0x00000250
        /*0124*/ 	.short	0x0100
        /*0126*/ 	.byte	0x04
	.zero		1


	//   ....[4]....
        /*0128*/ 	.word	0x00000640
        /*012c*/ 	.word	0x000000ff
        /*0130*/ 	.word	0x00000010
        /*0134*/ 	.short	0x0100
        /*0136*/ 	.byte	0x04
	.zero		1


	//   ....[5]....
        /*0138*/ 	.word	0x00000650
        /*013c*/ 	.word	0x000000ff
        /*0140*/ 	.word	0x00000258
        /*0144*/ 	.short	0x0100
        /*0146*/ 	.byte	0x04
	.zero		1


	//   ....[6]....
        /*0148*/ 	.word	0x00000660
        /*014c*/ 	.word	0x000000ff
        /*0150*/ 	.word	0x00000018
        /*0154*/ 	.short	0x0100
        /*0156*/ 	.byte	0x04
	.zero		1


	//   ....[7]....
        /*0158*/ 	.word	0x00000670
        /*015c*/ 	.word	0x000000ff
        /*0160*/ 	.word	0x00000260
        /*0164*/ 	.short	0x0100
        /*0166*/ 	.byte	0x04
	.zero		1


	//   ....[8]....
        /*0168*/ 	.word	0x00000680
        /*016c*/ 	.word	0x000000ff
        /*0170*/ 	.word	0x00000020
        /*0174*/ 	.short	0x0100
        /*0176*/ 	.byte	0x04
	.zero		1


	//   ....[9]....
        /*0178*/ 	.word	0x00000690
        /*017c*/ 	.word	0x000000ff
        /*0180*/ 	.word	0x00000268
        /*0184*/ 	.short	0x0100
        /*0186*/ 	.byte	0x04
	.zero		1


	//   ....[10]....
        /*0188*/ 	.word	0x000006a0
        /*018c*/ 	.word	0x000000ff
        /*0190*/ 	.word	0x00000028
        /*0194*/ 	.short	0x0100
        /*0196*/ 	.byte	0x04
	.zero		1


	//   ....[11]....
        /*0198*/ 	.word	0x000006b0
        /*019c*/ 	.word	0x000000ff
        /*01a0*/ 	.word	0x00000270
        /*01a4*/ 	.short	0x0100
        /*01a6*/ 	.byte	0x04
	.zero		1


	//   ....[12]....
        /*01a8*/ 	.word	0x000006c0
        /*01ac*/ 	.word	0x000000ff
        /*01b0*/ 	.word	0x00000030
        /*01b4*/ 	.short	0x0100
        /*01b6*/ 	.byte	0x04
	.zero		1


	//   ....[13]....
        /*01b8*/ 	.word	0x000006d0
        /*01bc*/ 	.word	0x000000ff
        /*01c0*/ 	.word	0x00000278
        /*01c4*/ 	.short	0x0100
        /*01c6*/ 	.byte	0x04
	.zero		1


	//   ....[14]....
        /*01c8*/ 	.word	0x000006e0
        /*01cc*/ 	.word	0x000000ff
        /*01d0*/ 	.word	0x00000038
        /*01d4*/ 	.short	0x0100
        /*01d6*/ 	.byte	0x04
	.zero		1


	//   ....[15]....
        /*01d8*/ 	.word	0x000006f0
        /*01dc*/ 	.word	0x000000ff
        /*01e0*/ 	.word	0x00000280
        /*01e4*/ 	.short	0x0100
        /*01e6*/ 	.byte	0x04
	.zero		1


	//   ....[16]....
        /*01e8*/ 	.word	0x00000700
        /*01ec*/ 	.word	0x000000ff
        /*01f0*/ 	.word	0x00000040
        /*01f4*/ 	.short	0x0100
        /*01f6*/ 	.byte	0x04
	.zero		1


	//   ....[17]....
        /*01f8*/ 	.word	0x00000710
        /*01fc*/ 	.word	0x000000ff
        /*0200*/ 	.word	0x00000288
        /*0204*/ 	.short	0x0100
        /*0206*/ 	.byte	0x04
	.zero		1


	//   ....[18]....
        /*0208*/ 	.word	0x00000720
        /*020c*/ 	.word	0x000000ff
        /*0210*/ 	.word	0x00000048
        /*0214*/ 	.short	0x0100
        /*0216*/ 	.byte	0x04
	.zero		1


	//   ....[19]....
        /*0218*/ 	.word	0x00000730
        /*021c*/ 	.word	0x000000ff
        /*0220*/ 	.word	0x00000290
        /*0224*/ 	.short	0x0100
        /*0226*/ 	.byte	0x04
	.zero		1


	//   ....[20]....
        /*0228*/ 	.word	0x00000740
        /*022c*/ 	.word	0x000000ff
        /*0230*/ 	.word	0x00000050
        /*0234*/ 	.short	0x0100
        /*0236*/ 	.byte	0x04
	.zero		1


	//   ....[21]....
        /*0238*/ 	.word	0x00000750
        /*023c*/ 	.word	0x000000ff
        /*0240*/ 	.word	0x00000298
        /*0244*/ 	.short	0x0100
        /*0246*/ 	.byte	0x04
	.zero		1


	//   ....[22]....
        /*0248*/ 	.word	0x00000760
        /*024c*/ 	.word	0x000000ff
        /*0250*/ 	.word	0x00000058
        /*0254*/ 	.short	0x0100
        /*0256*/ 	.byte	0x04
	.zero		1


	//   ....[23]....
        /*0258*/ 	.word	0x00000770
        /*025c*/ 	.word	0x000000ff
        /*0260*/ 	.word	0x000002a0
        /*0264*/ 	.short	0x0100
        /*0266*/ 	.byte	0x04
	.zero		1


	//   ....[24]....
        /*0268*/ 	.word	0x00000780
        /*026c*/ 	.word	0x000000ff
        /*0270*/ 	.word	0x00000060
        /*0274*/ 	.short	0x0100
        /*0276*/ 	.byte	0x04
	.zero		1


	//   ....[25]....
        /*0278*/ 	.word	0x00000790
        /*027c*/ 	.word	0x000000ff
        /*0280*/ 	.word	0x000002a8
        /*0284*/ 	.short	0x0100
        /*0286*/ 	.byte	0x04
	.zero		1


	//   ....[26]....
        /*0288*/ 	.word	0x000007a0
        /*028c*/ 	.word	0x000000ff
        /*0290*/ 	.word	0x00000068
        /*0294*/ 	.short	0x0100
        /*0296*/ 	.byte	0x04
	.zero		1


	//   ....[27]....
        /*0298*/ 	.word	0x000007b0
        /*029c*/ 	.word	0x000000ff
        /*02a0*/ 	.word	0x000002b0
        /*02a4*/ 	.short	0x0100
        /*02a6*/ 	.byte	0x04
	.zero		1


	//   ....[28]....
        /*02a8*/ 	.word	0x000007c0
        /*02ac*/ 	.word	0x000000ff
        /*02b0*/ 	.word	0x00000070
        /*02b4*/ 	.short	0x0100
        /*02b6*/ 	.byte	0x04
	.zero		1


	//   ....[29]....
        /*02b8*/ 	.word	0x000007d0
        /*02bc*/ 	.word	0x000000ff
        /*02c0*/ 	.word	0x000002b8
        /*02c4*/ 	.short	0x0100
        /*02c6*/ 	.byte	0x04
	.zero		1


	//   ....[30]....
        /*02c8*/ 	.word	0x000007e0
        /*02cc*/ 	.word	0x000000ff
        /*02d0*/ 	.word	0x00000078
        /*02d4*/ 	.short	0x0100
        /*02d6*/ 	.byte	0x04
	.zero		1


	//   ....[31]....
        /*02d8*/ 	.word	0x000007f0
        /*02dc*/ 	.word	0x000000ff
        /*02e0*/ 	.word	0x000002c0
        /*02e4*/ 	.short	0x0100
        /*02e6*/ 	.byte	0x04
	.zero		1


	//   ....[32]....
        /*02e8*/ 	.word	0x00000800
        /*02ec*/ 	.word	0x000000ff
        /*02f0*/ 	.word	0x00000080
        /*02f4*/ 	.short	0x0100
        /*02f6*/ 	.byte	0x04
	.zero		1


	//   ....[33]....
        /*02f8*/ 	.word	0x00000810
        /*02fc*/ 	.word	0x000000ff
        /*0300*/ 	.word	0x000002c8
        /*0304*/ 	.short	0x0100
        /*0306*/ 	.byte	0x04
	.zero		1


	//   ....[34]....
        /*0308*/ 	.word	0x00000820
        /*030c*/ 	.word	0x000000ff
        /*0310*/ 	.word	0x00000088
        /*0314*/ 	.short	0x0100
        /*0316*/ 	.byte	0x04
	.zero		1


	//   ....[35]....
        /*0318*/ 	.word	0x00000830
        /*031c*/ 	.word	0x000000ff
        /*0320*/ 	.word	0x000002d0
        /*0324*/ 	.short	0x0100
        /*0326*/ 	.byte	0x04
	.zero		1


	//   ....[36]....
        /*0328*/ 	.word	0x00000840
        /*032c*/ 	.word	0x000000ff
        /*0330*/ 	.word	0x00000090
        /*0334*/ 	.short	0x0100
        /*0336*/ 	.byte	0x04
	.zero		1


	//   ....[37]....
        /*0338*/ 	.word	0x00000850
        /*033c*/ 	.word	0x000000ff
        /*0340*/ 	.word	0x000002d8
        /*0344*/ 	.short	0x0100
        /*0346*/ 	.byte	0x04
	.zero		1


	//   ....[38]....
        /*0348*/ 	.word	0x00000860
        /*034c*/ 	.word	0x000000ff
        /*0350*/ 	.word	0x00000098
        /*0354*/ 	.short	0x0100
        /*0356*/ 	.byte	0x04
	.zero		1


	//   ....[39]....
        /*0358*/ 	.word	0x00000870
        /*035c*/ 	.word	0x000000ff
        /*0360*/ 	.word	0x000002e0
        /*0364*/ 	.short	0x0100
        /*0366*/ 	.byte	0x04
	.zero		1


	//   ....[40]....
        /*0368*/ 	.word	0x00000880
        /*036c*/ 	.word	0x000000ff
        /*0370*/ 	.word	0x000000a0
        /*0374*/ 	.short	0x0100
        /*0376*/ 	.byte	0x04
	.zero		1


	//   ....[41]....
        /*0378*/ 	.word	0x00000890
        /*037c*/ 	.word	0x000000ff
        /*0380*/ 	.word	0x000002e8
        /*0384*/ 	.short	0x0100
        /*0386*/ 	.byte	0x04
	.zero		1


	//   ....[42]....
        /*0388*/ 	.word	0x000008a0
        /*038c*/ 	.word	0x000000ff
        /*0390*/ 	.word	0x000000a8
        /*0394*/ 	.short	0x0100
        /*0396*/ 	.byte	0x04
	.zero		1


	//   ....[43]....
        /*0398*/ 	.word	0x000008b0
        /*039c*/ 	.word	0x000000ff
        /*03a0*/ 	.word	0x000002f0
        /*03a4*/ 	.short	0x0100
        /*03a6*/ 	.byte	0x04
	.zero		1


	//   ....[44]....
        /*03a8*/ 	.word	0x000008c0
        /*03ac*/ 	.word	0x000000ff
        /*03b0*/ 	.word	0x000000b0
        /*03b4*/ 	.short	0x0100
        /*03b6*/ 	.byte	0x04
	.zero		1


	//   ....[45]....
        /*03b8*/ 	.word	0x000008d0
        /*03bc*/ 	.word	0x000000ff
        /*03c0*/ 	.word	0x000002f8
        /*03c4*/ 	.short	0x0100
        /*03c6*/ 	.byte	0x04
	.zero		1


	//   ....[46]....
        /*03c8*/ 	.word	0x000008e0
        /*03cc*/ 	.word	0x000000ff
        /*03d0*/ 	.word	0x000000b8
        /*03d4*/ 	.short	0x0100
        /*03d6*/ 	.byte	0x04
	.zero		1


	//   ....[47]....
        /*03d8*/ 	.word	0x000008f0
        /*03dc*/ 	.word	0x000000ff
        /*03e0*/ 	.word	0x00000300
        /*03e4*/ 	.short	0x0100
        /*03e6*/ 	.byte	0x04
	.zero		1


	//   ....[48]....
        /*03e8*/ 	.word	0x00000900
        /*03ec*/ 	.word	0x000000ff
        /*03f0*/ 	.word	0x000000c0
        /*03f4*/ 	.short	0x0100
        /*03f6*/ 	.byte	0x04
	.zero		1


	//   ....[49]....
        /*03f8*/ 	.word	0x00000910
        /*03fc*/ 	.word	0x000000ff
        /*0400*/ 	.word	0x00000308
        /*0404*/ 	.short	0x0100
        /*0406*/ 	.byte	0x04
	.zero		1


	//   ....[50]....
        /*0408*/ 	.word	0x00000920
        /*040c*/ 	.word	0x000000ff
        /*0410*/ 	.word	0x000000c8
        /*0414*/ 	.short	0x0100
        /*0416*/ 	.byte	0x04
	.zero		1


	//   ....[51]....
        /*0418*/ 	.word	0x00000930
        /*041c*/ 	.word	0x000000ff
        /*0420*/ 	.word	0x00000310
        /*0424*/ 	.short	0x0100
        /*0426*/ 	.byte	0x04
	.zero		1


	//   ....[52]....
        /*0428*/ 	.word	0x00000940
        /*042c*/ 	.word	0x000000ff
        /*0430*/ 	.word	0x000000d0
        /*0434*/ 	.short	0x0100
        /*0436*/ 	.byte	0x04
	.zero		1


	//   ....[53]....
        /*0438*/ 	.word	0x00000950
        /*043c*/ 	.word	0x000000ff
        /*0440*/ 	.word	0x00000318
        /*0444*/ 	.short	0x0100
        /*0446*/ 	.byte	0x04
	.zero		1


	//   ....[54]....
        /*0448*/ 	.word	0x00000960
        /*044c*/ 	.word	0x000000ff
        /*0450*/ 	.word	0x000000d8
        /*0454*/ 	.short	0x0100
        /*0456*/ 	.byte	0x04
	.zero		1


	//   ....[55]....
        /*0458*/ 	.word	0x00000970
        /*045c*/ 	.word	0x000000ff
        /*0460*/ 	.word	0x00000320
        /*0464*/ 	.short	0x0100
        /*0466*/ 	.byte	0x04
	.zero		1


	//   ....[56]....
        /*0468*/ 	.word	0x00000980
        /*046c*/ 	.word	0x000000ff
        /*0470*/ 	.word	0x000000e0
        /*0474*/ 	.short	0x0100
        /*0476*/ 	.byte	0x04
	.zero		1


	//   ....[57]....
        /*0478*/ 	.word	0x00000990
        /*047c*/ 	.word	0x000000ff
        /*0480*/ 	.word	0x00000328
        /*0484*/ 	.short	0x0100
        /*0486*/ 	.byte	0x04
	.zero		1


	//   ....[58]....
        /*0488*/ 	.word	0x000009a0
        /*048c*/ 	.word	0x000000ff
        /*0490*/ 	.word	0x000000e8
        /*0494*/ 	.short	0x0100
        /*0496*/ 	.byte	0x04
	.zero		1


	//   ....[59]....
        /*0498*/ 	.word	0x000009b0
        /*049c*/ 	.word	0x000000ff
        /*04a0*/ 	.word	0x00000330
        /*04a4*/ 	.short	0x0100
        /*04a6*/ 	.byte	0x04
	.zero		1


	//   ....[60]....
        /*04a8*/ 	.word	0x000009c0
        /*04ac*/ 	.word	0x000000ff
        /*04b0*/ 	.word	0x000000f0
        /*04b4*/ 	.short	0x0100
        /*04b6*/ 	.byte	0x04
	.zero		1


	//   ....[61]....
        /*04b8*/ 	.word	0x000009d0
        /*04bc*/ 	.word	0x000000ff
        /*04c0*/ 	.word	0x00000338
        /*04c4*/ 	.short	0x0100
        /*04c6*/ 	.byte	0x04
	.zero		1


	//   ....[62]....
        /*04c8*/ 	.word	0x000009e0
        /*04cc*/ 	.word	0x000000ff
        /*04d0*/ 	.word	0x000000f8
        /*04d4*/ 	.short	0x0100
        /*04d6*/ 	.byte	0x04
	.zero		1


	//   ....[63]....
        /*04d8*/ 	.word	0x000009f0
        /*04dc*/ 	.word	0x000000ff
        /*04e0*/ 	.word	0x00000340
        /*04e4*/ 	.short	0x0100
        /*04e6*/ 	.byte	0x04
	.zero		1


	//   ....[64]....
        /*04e8*/ 	.word	0x00000a00
        /*04ec*/ 	.word	0x000000ff
        /*04f0*/ 	.word	0x00000100
        /*04f4*/ 	.short	0x0100
        /*04f6*/ 	.byte	0x04
	.zero		1


	//   ....[65]....
        /*04f8*/ 	.word	0x00000a10
        /*04fc*/ 	.word	0x000000ff
        /*0500*/ 	.word	0x00000348
        /*0504*/ 	.short	0x0100
        /*0506*/ 	.byte	0x04
	.zero		1


	//   ....[66]....
        /*0508*/ 	.word	0x00000a20
        /*050c*/ 	.word	0x000000ff
        /*0510*/ 	.word	0x00000108
        /*0514*/ 	.short	0x0100
        /*0516*/ 	.byte	0x04
	.zero		1


	//   ....[67]....
        /*0518*/ 	.word	0x00000a30
        /*051c*/ 	.word	0x000000ff
        /*0520*/ 	.word	0x00000350
        /*0524*/ 	.short	0x0100
        /*0526*/ 	.byte	0x04
	.zero		1


	//   ....[68]....
        /*0528*/ 	.word	0x00000a40
        /*052c*/ 	.word	0x000000ff
        /*0530*/ 	.word	0x00000110
        /*0534*/ 	.short	0x0100
        /*0536*/ 	.byte	0x04
	.zero		1


	//   ....[69]....
        /*0538*/ 	.word	0x00000a50
        /*053c*/ 	.word	0x000000ff
        /*0540*/ 	.word	0x00000358
        /*0544*/ 	.short	0x0100
        /*0546*/ 	.byte	0x04
	.zero		1


	//   ....[70]....
        /*0548*/ 	.word	0x00000a60
        /*054c*/ 	.word	0x000000ff
        /*0550*/ 	.word	0x00000118
        /*0554*/ 	.short	0x0100
        /*0556*/ 	.byte	0x04
	.zero		1


	//   ....[71]....
        /*0558*/ 	.word	0x00000a70
        /*055c*/ 	.word	0x000000ff
        /*0560*/ 	.word	0x00000360
        /*0564*/ 	.short	0x0100
        /*0566*/ 	.byte	0x04
	.zero		1


	//   ....[72]....
        /*0568*/ 	.word	0x00000a80
        /*056c*/ 	.word	0x000000ff
        /*0570*/ 	.word	0x00000120
        /*0574*/ 	.short	0x0100
        /*0576*/ 	.byte	0x04
	.zero		1


	//   ....[73]....
        /*0578*/ 	.word	0x00000a90
        /*057c*/ 	.word	0x000000ff
        /*0580*/ 	.word	0x00000368
        /*0584*/ 	.short	0x0100
        /*0586*/ 	.byte	0x04
	.zero		1


	//   ....[74]....
        /*0588*/ 	.word	0x00000aa0
        /*058c*/ 	.word	0x000000ff
        /*0590*/ 	.word	0x00000128
        /*0594*/ 	.short	0x0100
        /*0596*/ 	.byte	0x04
	.zero		1


	//   ....[75]....
        /*0598*/ 	.word	0x00000ab0
        /*059c*/ 	.word	0x000000ff
        /*05a0*/ 	.word	0x00000370
        /*05a4*/ 	.short	0x0100
        /*05a6*/ 	.byte	0x04
	.zero		1


	//   ....[76]....
        /*05a8*/ 	.word	0x00000ac0
        /*05ac*/ 	.word	0x000000ff
        /*05b0*/ 	.word	0x00000130
        /*05b4*/ 	.short	0x0100
        /*05b6*/ 	.byte	0x04
	.zero		1


	//   ....[77]....
        /*05b8*/ 	.word	0x00000ad0
        /*05bc*/ 	.word	0x000000ff
        /*05c0*/ 	.word	0x00000378
        /*05c4*/ 	.short	0x0100
        /*05c6*/ 	.byte	0x04
	.zero		1


	//   ....[78]....
        /*05c8*/ 	.word	0x00000ae0
        /*05cc*/ 	.word	0x000000ff
        /*05d0*/ 	.word	0x00000138
        /*05d4*/ 	.short	0x0100
        /*05d6*/ 	.byte	0x04
	.zero		1


	//   ....[79]....
        /*05d8*/ 	.word	0x00000af0
        /*05dc*/ 	.word	0x000000ff
        /*05e0*/ 	.word	0x00000380
        /*05e4*/ 	.short	0x0100
        /*05e6*/ 	.byte	0x04
	.zero		1


	//   ....[80]....
        /*05e8*/ 	.word	0x00000b00
        /*05ec*/ 	.word	0x000000ff
        /*05f0*/ 	.word	0x00000140
        /*05f4*/ 	.short	0x0100
        /*05f6*/ 	.byte	0x04
	.zero		1


	//   ....[81]....
        /*05f8*/ 	.word	0x00000b10
        /*05fc*/ 	.word	0x000000ff
        /*0600*/ 	.word	0x00000388
        /*0604*/ 	.short	0x0100
        /*0606*/ 	.byte	0x04
	.zero		1


	//   ....[82]....
        /*0608*/ 	.word	0x00000b20
        /*060c*/ 	.word	0x000000ff
        /*0610*/ 	.word	0x00000148
        /*0614*/ 	.short	0x0100
        /*0616*/ 	.byte	0x04
	.zero		1


	//   ....[83]....
        /*0618*/ 	.word	0x00000b30
        /*061c*/ 	.word	0x000000ff
        /*0620*/ 	.word	0x00000390
        /*0624*/ 	.short	0x0100
        /*0626*/ 	.byte	0x04
	.zero		1


	//   ....[84]....
        /*0628*/ 	.word	0x00000b40
        /*062c*/ 	.word	0x000000ff
        /*0630*/ 	.word	0x00000150
        /*0634*/ 	.short	0x0100
        /*0636*/ 	.byte	0x04
	.zero		1


	//   ....[85]....
        /*0638*/ 	.word	0x00000b50
        /*063c*/ 	.word	0x000000ff
        /*0640*/ 	.word	0x00000398
        /*0644*/ 	.short	0x0100
        /*0646*/ 	.byte	0x04
	.zero		1


	//   ....[86]....
        /*0648*/ 	.word	0x00000b60
        /*064c*/ 	.word	0x000000ff
        /*0650*/ 	.word	0x00000158
        /*0654*/ 	.short	0x0100
        /*0656*/ 	.byte	0x04
	.zero		1


	//   ....[87]....
        /*0658*/ 	.word	0x00000b70
        /*065c*/ 	.word	0x000000ff
        /*0660*/ 	.word	0x000003a0
        /*0664*/ 	.short	0x0100
        /*0666*/ 	.byte	0x04
	.zero		1


	//   ....[88]....
        /*0668*/ 	.word	0x00000b80
        /*066c*/ 	.word	0x000000ff
        /*0670*/ 	.word	0x00000160
        /*0674*/ 	.short	0x0100
        /*0676*/ 	.byte	0x04
	.zero		1


	//   ....[89]....
        /*0678*/ 	.word	0x00000b90
        /*067c*/ 	.word	0x000000ff
        /*0680*/ 	.word	0x000003a8
        /*0684*/ 	.short	0x0100
        /*0686*/ 	.byte	0x04
	.zero		1


	//   ....[90]....
        /*0688*/ 	.word	0x00000ba0
        /*068c*/ 	.word	0x000000ff
        /*0690*/ 	.word	0x00000168
        /*0694*/ 	.short	0x0100
        /*0696*/ 	.byte	0x04
	.zero		1


	//   ....[91]....
        /*0698*/ 	.word	0x00000bb0
        /*069c*/ 	.word	0x000000ff
        /*06a0*/ 	.word	0x000003b0
        /*06a4*/ 	.short	0x0100
        /*06a6*/ 	.byte	0x04
	.zero		1


	//   ....[92]....
        /*06a8*/ 	.word	0x00000bc0
        /*06ac*/ 	.word	0x000000ff
        /*06b0*/ 	.word	0x00000170
        /*06b4*/ 	.short	0x0100
        /*06b6*/ 	.byte	0x04
	.zero		1


	//   ....[93]....
        /*06b8*/ 	.word	0x00000bd0
        /*06bc*/ 	.word	0x000000ff
        /*06c0*/ 	.word	0x000003b8
        /*06c4*/ 	.short	0x0100
        /*06c6*/ 	.byte	0x04
	.zero		1


	//   ....[94]....
        /*06c8*/ 	.word	0x00000be0
        /*06cc*/ 	.word	0x000000ff
        /*06d0*/ 	.word	0x00000178
        /*06d4*/ 	.short	0x0100
        /*06d6*/ 	.byte	0x04
	.zero		1


	//   ....[95]....
        /*06d8*/ 	.word	0x00000bf0
        /*06dc*/ 	.word	0x000000ff
        /*06e0*/ 	.word	0x000003c0
        /*06e4*/ 	.short	0x0100
        /*06e6*/ 	.byte	0x04
	.zero		1


	//   ....[96]....
        /*06e8*/ 	.word	0x00000c00
        /*06ec*/ 	.word	0x000000ff
        /*06f0*/ 	.word	0x00000180
        /*06f4*/ 	.short	0x0100
        /*06f6*/ 	.byte	0x04
	.zero		1


	//   ....[97]....
        /*06f8*/ 	.word	0x00000c10
        /*06fc*/ 	.word	0x000000ff
        /*0700*/ 	.word	0x000003c8
        /*0704*/ 	.short	0x0100
        /*0706*/ 	.byte	0x04
	.zero		1


	//   ....[98]....
        /*0708*/ 	.word	0x00000c20
        /*070c*/ 	.word	0x000000ff
        /*0710*/ 	.word	0x00000188
        /*0714*/ 	.short	0x0100
        /*0716*/ 	.byte	0x04
	.zero		1


	//   ....[99]....
        /*0718*/ 	.word	0x00000c30
        /*071c*/ 	.word	0x000000ff
        /*0720*/ 	.word	0x000003d0
        /*0724*/ 	.short	0x0100
        /*0726*/ 	.byte	0x04
	.zero		1


	//   ....[100]....
        /*0728*/ 	.word	0x00000c40
        /*072c*/ 	.word	0x000000ff
        /*0730*/ 	.word	0x00000190
        /*0734*/ 	.short	0x0100
        /*0736*/ 	.byte	0x04
	.zero		1


	//   ....[101]....
        /*0738*/ 	.word	0x00000c50
        /*073c*/ 	.word	0x000000ff
        /*0740*/ 	.word	0x000003d8
        /*0744*/ 	.short	0x0100
        /*0746*/ 	.byte	0x04
	.zero		1


	//   ....[102]....
        /*0748*/ 	.word	0x00000c60
        /*074c*/ 	.word	0x000000ff
        /*0750*/ 	.word	0x00000198
        /*0754*/ 	.short	0x0100
        /*0756*/ 	.byte	0x04
	.zero		1


	//   ....[103]....
        /*0758*/ 	.word	0x00000c70
        /*075c*/ 	.word	0x000000ff
        /*0760*/ 	.word	0x000003e0
        /*0764*/ 	.short	0x0100
        /*0766*/ 	.byte	0x04
	.zero		1


	//   ....[104]....
        /*0768*/ 	.word	0x00000c80
        /*076c*/ 	.word	0x000000ff
        /*0770*/ 	.word	0x000001a0
        /*0774*/ 	.short	0x0100
        /*0776*/ 	.byte	0x04
	.zero		1


	//   ....[105]....
        /*0778*/ 	.word	0x00000c90
        /*077c*/ 	.word	0x000000ff
        /*0780*/ 	.word	0x000003e8
        /*0784*/ 	.short	0x0100
        /*0786*/ 	.byte	0x04
	.zero		1


	//   ....[106]....
        /*0788*/ 	.word	0x00000ca0
        /*078c*/ 	.word	0x000000ff
        /*0790*/ 	.word	0x000001a8
        /*0794*/ 	.short	0x0100
        /*0796*/ 	.byte	0x04
	.zero		1


	//   ....[107]....
        /*0798*/ 	.word	0x00000cb0
        /*079c*/ 	.word	0x000000ff
        /*07a0*/ 	.word	0x000003f0
        /*07a4*/ 	.short	0x0100
        /*07a6*/ 	.byte	0x04
	.zero		1


	//   ....[108]....
        /*07a8*/ 	.word	0x00000cc0
        /*07ac*/ 	.word	0x000000ff
        /*07b0*/ 	.word	0x000001b0
        /*07b4*/ 	.short	0x0100
        /*07b6*/ 	.byte	0x04
	.zero		1


	//   ....[109]....
        /*07b8*/ 	.word	0x00000cd0
        /*07bc*/ 	.word	0x000000ff
        /*07c0*/ 	.word	0x000003f8
        /*07c4*/ 	.short	0x0100
        /*07c6*/ 	.byte	0x04
	.zero		1


	//   ....[110]....
        /*07c8*/ 	.word	0x00000ce0
        /*07cc*/ 	.word	0x000000ff
        /*07d0*/ 	.word	0x000001b8
        /*07d4*/ 	.short	0x0100
        /*07d6*/ 	.byte	0x04
	.zero		1


	//   ....[111]....
        /*07d8*/ 	.word	0x00000cf0
        /*07dc*/ 	.word	0x000000ff
        /*07e0*/ 	.word	0x00000400
        /*07e4*/ 	.short	0x0100
        /*07e6*/ 	.byte	0x04
	.zero		1


	//   ....[112]....
        /*07e8*/ 	.word	0x00000d00
        /*07ec*/ 	.word	0x000000ff
        /*07f0*/ 	.word	0x000001c0
        /*07f4*/ 	.short	0x0100
        /*07f6*/ 	.byte	0x04
	.zero		1


	//   ....[113]....
        /*07f8*/ 	.word	0x00000d10
        /*07fc*/ 	.word	0x000000ff
        /*0800*/ 	.word	0x00000408
        /*0804*/ 	.short	0x0100
        /*0806*/ 	.byte	0x04
	.zero		1


	//   ....[114]....
        /*0808*/ 	.word	0x00000d20
        /*080c*/ 	.word	0x000000ff
        /*0810*/ 	.word	0x000001c8
        /*0814*/ 	.short	0x0100
        /*0816*/ 	.byte	0x04
	.zero		1


	//   ....[115]....
        /*0818*/ 	.word	0x00000d30
        /*081c*/ 	.word	0x000000ff
        /*0820*/ 	.word	0x00000410
        /*0824*/ 	.short	0x0100
        /*0826*/ 	.byte	0x04
	.zero		1


	//   ....[116]....
        /*0828*/ 	.word	0x00000d40
        /*082c*/ 	.word	0x000000ff
        /*0830*/ 	.word	0x000001d0
        /*0834*/ 	.short	0x0100
        /*0836*/ 	.byte	0x04
	.zero		1


	//   ....[117]....
        /*0838*/ 	.word	0x00000d50
        /*083c*/ 	.word	0x000000ff
        /*0840*/ 	.word	0x00000418
        /*0844*/ 	.short	0x0100
        /*0846*/ 	.byte	0x04
	.zero		1


	//   ....[118]....
        /*0848*/ 	.word	0x00000d60
        /*084c*/ 	.word	0x000000ff
        /*0850*/ 	.word	0x000001d8
        /*0854*/ 	.short	0x0100
        /*0856*/ 	.byte	0x04
	.zero		1


	//   ....[119]....
        /*0858*/ 	.word	0x00000d70
        /*085c*/ 	.word	0x000000ff
        /*0860*/ 	.word	0x00000420
        /*0864*/ 	.short	0x0100
        /*0866*/ 	.byte	0x04
	.zero		1


	//   ....[120]....
        /*0868*/ 	.word	0x00000d80
        /*086c*/ 	.word	0x000000ff
        /*0870*/ 	.word	0x000001e0
        /*0874*/ 	.short	0x0100
        /*0876*/ 	.byte	0x04
	.zero		1


	//   ....[121]....
        /*0878*/ 	.word	0x00000d90
        /*087c*/ 	.word	0x000000ff
        /*0880*/ 	.word	0x00000428
        /*0884*/ 	.short	0x0100
        /*0886*/ 	.byte	0x04
	.zero		1


	//   ....[122]....
        /*0888*/ 	.word	0x00000da0
        /*088c*/ 	.word	0x000000ff
        /*0890*/ 	.word	0x000001e8
        /*0894*/ 	.short	0x0100
        /*0896*/ 	.byte	0x04
	.zero		1


	//   ....[123]....
        /*0898*/ 	.word	0x00000db0
        /*089c*/ 	.word	0x000000ff
        /*08a0*/ 	.word	0x00000430
        /*08a4*/ 	.short	0x0100
        /*08a6*/ 	.byte	0x04
	.zero		1


	//   ....[124]....
        /*08a8*/ 	.word	0x00000dc0
        /*08ac*/ 	.word	0x000000ff
        /*08b0*/ 	.word	0x000001f0
        /*08b4*/ 	.short	0x0100
        /*08b6*/ 	.byte	0x04
	.zero		1


	//   ....[125]....
        /*08b8*/ 	.word	0x00000dd0
        /*08bc*/ 	.word	0x000000ff
        /*08c0*/ 	.word	0x00000438
        /*08c4*/ 	.short	0x0100
        /*08c6*/ 	.byte	0x04
	.zero		1


	//   ....[126]....
        /*08c8*/ 	.word	0x00000de0
        /*08cc*/ 	.word	0x000000ff
        /*08d0*/ 	.word	0x000001f8
        /*08d4*/ 	.short	0x0100
        /*08d6*/ 	.byte	0x04
	.zero		1


	//   ....[127]....
        /*08d8*/ 	.word	0x00000df0
        /*08dc*/ 	.word	0x000000ff
        /*08e0*/ 	.word	0x00000440
        /*08e4*/ 	.short	0x0100
        /*08e6*/ 	.byte	0x04
	.zero		1


	//   ....[128]....
        /*08e8*/ 	.word	0x00000e00
        /*08ec*/ 	.word	0x000000ff
        /*08f0*/ 	.word	0x00000200
        /*08f4*/ 	.short	0x0100
        /*08f6*/ 	.byte	0x04
	.zero		1


	//   ....[129]....
        /*08f8*/ 	.word	0x00000e10
        /*08fc*/ 	.word	0x000000ff
        /*0900*/ 	.word	0x00000448
        /*0904*/ 	.short	0x0100
        /*0906*/ 	.byte	0x04
	.zero		1


	//   ....[130]....
        /*0908*/ 	.word	0x00000e20
        /*090c*/ 	.word	0x000000ff
        /*0910*/ 	.word	0x00000208
        /*0914*/ 	.short	0x0100
        /*0916*/ 	.byte	0x04
	.zero		1


	//   ....[131]....
        /*0918*/ 	.word	0x00000e30
        /*091c*/ 	.word	0x000000ff
        /*0920*/ 	.word	0x00000450
        /*0924*/ 	.short	0x0100
        /*0926*/ 	.byte	0x04
	.zero		1


	//   ....[132]....
        /*0928*/ 	.word	0x00000e40
        /*092c*/ 	.word	0x000000ff
        /*0930*/ 	.word	0x00000210
        /*0934*/ 	.short	0x0100
        /*0936*/ 	.byte	0x04
	.zero		1


	//   ....[133]....
        /*0938*/ 	.word	0x00000e50
        /*093c*/ 	.word	0x000000ff
        /*0940*/ 	.word	0x00000458
        /*0944*/ 	.short	0x0100
        /*0946*/ 	.byte	0x04
	.zero		1


	//   ....[134]....
        /*0948*/ 	.word	0x00000e60
        /*094c*/ 	.word	0x000000ff
        /*0950*/ 	.word	0x00000218
        /*0954*/ 	.short	0x0100
        /*0956*/ 	.byte	0x04
	.zero		1


	//   ....[135]....
        /*0958*/ 	.word	0x00000e70
        /*095c*/ 	.word	0x000000ff
        /*0960*/ 	.word	0x00000460
        /*0964*/ 	.short	0x0100
        /*0966*/ 	.byte	0x04
	.zero		1


	//   ....[136]....
        /*0968*/ 	.word	0x00000e80
        /*096c*/ 	.word	0x000000ff
        /*0970*/ 	.word	0x00000220
        /*0974*/ 	.short	0x0100
        /*0976*/ 	.byte	0x04
	.zero		1


	//   ....[137]....
        /*0978*/ 	.word	0x00000e90
        /*097c*/ 	.word	0x000000ff
        /*0980*/ 	.word	0x00000468
        /*0984*/ 	.short	0x0100
        /*0986*/ 	.byte	0x04
	.zero		1


	//   ....[138]....
        /*0988*/ 	.word	0x00000ea0
        /*098c*/ 	.word	0x000000ff
        /*0990*/ 	.word	0x00000228
        /*0994*/ 	.short	0x0100
        /*0996*/ 	.byte	0x04
	.zero		1


	//   ....[139]....
        /*0998*/ 	.word	0x00000eb0
        /*099c*/ 	.word	0x000000ff
        /*09a0*/ 	.word	0x00000470
        /*09a4*/ 	.short	0x0100
        /*09a6*/ 	.byte	0x04
	.zero		1


	//   ....[140]....
        /*09a8*/ 	.word	0x00000ec0
        /*09ac*/ 	.word	0x000000ff
        /*09b0*/ 	.word	0x00000230
        /*09b4*/ 	.short	0x0100
        /*09b6*/ 	.byte	0x04
	.zero		1


	//   ....[141]....
        /*09b8*/ 	.word	0x00000ed0
        /*09bc*/ 	.word	0x000000ff
        /*09c0*/ 	.word	0x00000478
        /*09c4*/ 	.short	0x0100
        /*09c6*/ 	.byte	0x04
	.zero		1


	//   ....[142]....
        /*09c8*/ 	.word	0x00000ee0
        /*09cc*/ 	.word	0x000000ff
        /*09d0*/ 	.word	0x00000238
        /*09d4*/ 	.short	0x0100
        /*09d6*/ 	.byte	0x04
	.zero		1


	//   ....[143]....
        /*09d8*/ 	.word	0x00000ef0
        /*09dc*/ 	.word	0x000000ff
        /*09e0*/ 	.word	0x00000480
        /*09e4*/ 	.short	0x0100
        /*09e6*/ 	.byte	0x04
	.zero		1


	//   ....[144]....
        /*09e8*/ 	.word	0x00000f00
        /*09ec*/ 	.word	0x000000ff
        /*09f0*/ 	.word	0x00000240
        /*09f4*/ 	.short	0x0100
        /*09f6*/ 	.byte	0x04
	.zero		1


	//   ....[145]....
        /*09f8*/ 	.word	0x00000f10
        /*09fc*/ 	.word	0x000000ff
        /*0a00*/ 	.word	0x00000488
        /*0a04*/ 	.short	0x0100
        /*0a06*/ 	.byte	0x04
	.zero		1


	//   ....[146]....
        /*0a08*/ 	.word	0x00001050
        /*0a0c*/ 	.word	0x000000ff
        /*0a10*/ 	.word	0x00000490
        /*0a14*/ 	.short	0x0100
        /*0a16*/ 	.byte	0x04
	.zero		1


	//   ....[147]....
        /*0a18*/ 	.word	0x00001060
        /*0a1c*/ 	.word	0x000000ff
        /*0a20*/ 	.word	0x00000498
        /*0a24*/ 	.short	0x0100
        /*0a26*/ 	.byte	0x04
	.zero		1


	//   ....[148]....
        /*0a28*/ 	.word	0x00001150
        /*0a2c*/ 	.word	0x000000ff
        /*0a30*/ 	.word	0x000004a0
        /*0a34*/ 	.short	0x0100
        /*0a36*/ 	.byte	0x06
	.zero		1


	//   ....[149]....
        /*0a38*/ 	.word	0x00001160
        /*0a3c*/ 	.word	0x000000ff
        /*0a40*/ 	.word	0x000004a8
        /*0a44*/ 	.short	0x0100
        /*0a46*/ 	.byte	0x06
	.zero		1


	//   ....[150]....
        /*0a48*/ 	.word	0x000012a0
        /*0a4c*/ 	.word	0x000000ff
        /*0a50*/ 	.word	0x000004b0
        /*0a54*/ 	.short	0x0100
        /*0a56*/ 	.byte	0x06
	.zero		1


	//   ....[151]....
        /*0a58*/ 	.word	0x000012b0
        /*0a5c*/ 	.word	0x000000ff
        /*0a60*/ 	.word	0x000004c0
        /*0a64*/ 	.short	0x0100
        /*0a66*/ 	.byte	0x06
	.zero		1


	//   ....[152]....
        /*0a68*/ 	.word	0x000012c0
        /*0a6c*/ 	.word	0x000000ff
        /*0a70*/ 	.word	0x000004b8
        /*0a74*/ 	.short	0x0100
        /*0a76*/ 	.byte	0x06
	.zero		1


	//   ....[153]....
        /*0a78*/ 	.word	0x000012d0
        /*0a7c*/ 	.word	0x000000ff
        /*0a80*/ 	.word	0x000004c8
        /*0a84*/ 	.short	0x0100
        /*0a86*/ 	.byte	0x06
	.zero		1


	//   ....[154]....
        /*0a88*/ 	.word	0x00001400
        /*0a8c*/ 	.word	0x000000ff
        /*0a90*/ 	.word	0x000004d0
        /*0a94*/ 	.short	0x0100
        /*0a96*/ 	.byte	0x04
	.zero		1


	//   ....[155]....
        /*0a98*/ 	.word	0x00001410
        /*0a9c*/ 	.word	0x000000ff
        /*0aa0*/ 	.word	0x000004f0
        /*0aa4*/ 	.short	0x0100
        /*0aa6*/ 	.byte	0x04
	.zero		1


	//   ....[156]....
        /*0aa8*/ 	.word	0x00001420
        /*0aac*/ 	.word	0x000000ff
        /*0ab0*/ 	.word	0x000004d8
        /*0ab4*/ 	.short	0x0100
        /*0ab6*/ 	.byte	0x04
	.zero		1


	//   ....[157]....
        /*0ab8*/ 	.word	0x00001430
        /*0abc*/ 	.word	0x000000ff
        /*0ac0*/ 	.word	0x000004f8
        /*0ac4*/ 	.short	0x0100
        /*0ac6*/ 	.byte	0x04
	.zero		1


	//   ....[158]....
        /*0ac8*/ 	.word	0x00001440
        /*0acc*/ 	.word	0x000000ff
        /*0ad0*/ 	.word	0x000004e0
        /*0ad4*/ 	.short	0x0100
        /*0ad6*/ 	.byte	0x04
	.zero		1


	//   ....[159]....
        /*0ad8*/ 	.word	0x00001450
        /*0adc*/ 	.word	0x000000ff
        /*0ae0*/ 	.word	0x00000500
        /*0ae4*/ 	.short	0x0100
        /*0ae6*/ 	.byte	0x04
	.zero		1


	//   ....[160]....
        /*0ae8*/ 	.word	0x00001460
        /*0aec*/ 	.word	0x000000ff
        /*0af0*/ 	.word	0x000004e8
        /*0af4*/ 	.short	0x0100
        /*0af6*/ 	.byte	0x04
	.zero		1


	//   ....[161]....
        /*0af8*/ 	.word	0x00001470
        /*0afc*/ 	.word	0x000000ff
        /*0b00*/ 	.word	0x00000508
        /*0b04*/ 	.short	0x0100
        /*0b06*/ 	.byte	0x04
	.zero		1


	//   ....[162]....
        /*0b08*/ 	.word	0x00001560
        /*0b0c*/ 	.word	0x000000ff
        /*0b10*/ 	.word	0x00000510
        /*0b14*/ 	.short	0x0100
        /*0b16*/ 	.byte	0x04
	.zero		1


	//   ....[163]....
        /*0b18*/ 	.word	0x00001570
        /*0b1c*/ 	.word	0x000000ff
        /*0b20*/ 	.word	0x00000520
        /*0b24*/ 	.short	0x0100
        /*0b26*/ 	.byte	0x04
	.zero		1


	//   ....[164]....
        /*0b28*/ 	.word	0x00001580
        /*0b2c*/ 	.word	0x000000ff
        /*0b30*/ 	.word	0x00000518
        /*0b34*/ 	.short	0x0100
        /*0b36*/ 	.byte	0x04
	.zero		1


	//   ....[165]....
        /*0b38*/ 	.word	0x00001590
        /*0b3c*/ 	.word	0x000000ff
        /*0b40*/ 	.word	0x00000528
        /*0b44*/ 	.short	0x0100
        /*0b46*/ 	.byte	0x04
	.zero		1


	//   ....[166]....
        /*0b48*/ 	.word	0x000020a0
        /*0b4c*/ 	.word	0x00000000
        /*0b50*/ 	.word	0x00000520
        /*0b54*/ 	.short	0x010a
        /*0b56*/ 	.byte	0xff
	.zero		1


	//   ....[167]....
        /*0b58*/ 	.word	0x000020d0
        /*0b5c*/ 	.word	0x00000000
        /*0b60*/ 	.word	0x00000510
        /*0b64*/ 	.short	0x0101
        /*0b66*/ 	.byte	0xff
	.zero		1


	//   ....[168]....
        /*0b68*/ 	.word	0x00002180
        /*0b6c*/ 	.word	0x000000ff
        /*0b70*/ 	.word	0x00000248
        /*0b74*/ 	.short	0x010a
        /*0b76*/ 	.byte	0x04
	.zero		1


	//   ....[169]....
        /*0b78*/ 	.word	0x00002210
        /*0b7c*/ 	.word	0x000000ff
        /*0b80*/ 	.word	0x00000248
        /*0b84*/ 	.short	0x010a
        /*0b86*/ 	.byte	0x21
	.zero		1


	//   ....[170]....
        /*0b88*/ 	.word	0x000023c0
        /*0b8c*/ 	.word	0x000000ff
        /*0b90*/ 	.word	0x00000248
        /*0b94*/ 	.short	0x010a
        /*0b96*/ 	.byte	0x06
	.zero		1


	//   ....[171]....
        /*0b98*/ 	.word	0x000024c0
        /*0b9c*/ 	.word	0x000000ff
        /*0ba0*/ 	.word	0x000004a8
        /*0ba4*/ 	.short	0x0101
        /*0ba6*/ 	.byte	0x0d
	.zero		1


	//   ....[172]....
        /*0ba8*/ 	.word	0x000024e0
        /*0bac*/ 	.word	0x000000ff
        /*0bb0*/ 	.word	0x00000248
        /*0bb4*/ 	.short	0x010a
        /*0bb6*/ 	.byte	0x04
	.zero		1


	//   ....[173]....
        /*0bb8*/ 	.word	0x00002560
        /*0bbc*/ 	.word	0x000000ff
        /*0bc0*/ 	.word	0x00000248
        /*0bc4*/ 	.short	0x010a
        /*0bc6*/ 	.byte	0x09
	.zero		1


	//   ....[174]....
        /*0bc8*/ 	.word	0x00002700
        /*0bcc*/ 	.word	0x000000ff
        /*0bd0*/ 	.word	0x00000248
        /*0bd4*/ 	.short	0x010a
        /*0bd6*/ 	.byte	0x06
	.zero		1


	//   ....[175]....
        /*0bd8*/ 	.word	0x00002830
        /*0bdc*/ 	.word	0x00000003
        /*0be0*/ 	.word	0x000004b0
        /*0be4*/ 	.short	0x010a
        /*0be6*/ 	.byte	0xff
	.zero		1


	//   ....[176]....
        /*0be8*/ 	.word	0x00002980
        /*0bec*/ 	.word	0x00000000
        /*0bf0*/ 	.word	0x00000000
        /*0bf4*/ 	.short	0x0101
        /*0bf6*/ 	.byte	0xff
	.zero		1


	//   ....[177]....
        /*0bf8*/ 	.word	0x00002f40
        /*0bfc*/ 	.word	0x000000ff
        /*0c00*/ 	.word	0x00000248
        /*0c04*/ 	.short	0x010a
        /*0c06*/ 	.byte	0x04
	.zero		1


	//   ....[178]....
        /*0c08*/ 	.word	0x00002fe0
        /*0c0c*/ 	.word	0x000000ff
        /*0c10*/ 	.word	0x00000000
        /*0c14*/ 	.short	0x010a
        /*0c16*/ 	.byte	0x06
	.zero		1


	//   ....[179]....
        /*0c18*/ 	.word	0x00003070
        /*0c1c*/ 	.word	0x000000ff
        /*0c20*/ 	.word	0x00000000
        /*0c24*/ 	.short	0x010a
        /*0c26*/ 	.byte	0x05
	.zero		1


	//   ....[180]....
        /*0c28*/ 	.word	0x00003100
        /*0c2c*/ 	.word	0x000000ff
        /*0c30*/ 	.word	0x00000000
        /*0c34*/ 	.short	0x010a
        /*0c36*/ 	.byte	0x05
	.zero		1


	//   ....[181]....
        /*0c38*/ 	.word	0x00003260
        /*0c3c*/ 	.word	0x00000002
        /*0c40*/ 	.word	0x00000510
        /*0c44*/ 	.short	0x010a
        /*0c46*/ 	.byte	0xff
	.zero		1


	//   ....[182]....
        /*0c48*/ 	.word	0x000032d0
        /*0c4c*/ 	.word	0x00000002
        /*0c50*/ 	.word	0x00000000
        /*0c54*/ 	.short	0x0101
        /*0c56*/ 	.byte	0xff
	.zero		1


	//   ....[183]....
        /*0c58*/ 	.word	0x000032f0
        /*0c5c*/ 	.word	0x000000ff
        /*0c60*/ 	.word	0x000004c0
        /*0c64*/ 	.short	0x010a
        /*0c66*/ 	.byte	0x04
	.zero		1


	//   ....[184]....
        /*0c68*/ 	.word	0x00003410
        /*0c6c*/ 	.word	0x00000002
        /*0c70*/ 	.word	0x000004b0
        /*0c74*/ 	.short	0x010a
        /*0c76*/ 	.byte	0xff
	.zero		1


	//   ....[185]....
        /*0c78*/ 	.word	0x00003510
        /*0c7c*/ 	.word	0x00000002
        /*0c80*/ 	.word	0x00000000
        /*0c84*/ 	.short	0x0101
        /*0c86*/ 	.byte	0xff
	.zero		1


	//   ....[186]....
        /*0c88*/ 	.word	0x000035a0
        /*0c8c*/ 	.word	0x000000ff
        /*0c90*/ 	.word	0x000004c0
        /*0c94*/ 	.short	0x0106
        /*0c96*/ 	.byte	0x04
	.zero		1


	//   ....[187]....
        /*0c98*/ 	.word	0x000035c0
        /*0c9c*/ 	.word	0x000000ff
        /*0ca0*/ 	.word	0x000004c0
        /*0ca4*/ 	.short	0x010a
        /*0ca6*/ 	.byte	0x04
	.zero		1


	//   ....[188]....
        /*0ca8*/ 	.word	0x00003650
        /*0cac*/ 	.word	0x000000ff
        /*0cb0*/ 	.word	0x000004c0
        /*0cb4*/ 	.short	0x0106
        /*0cb6*/ 	.byte	0x07
	.zero		1


	//   ....[189]....
        /*0cb8*/ 	.word	0x00003690
        /*0cbc*/ 	.word	0x00000000
        /*0cc0*/ 	.word	0x000004c0
        /*0cc4*/ 	.short	0x010a
        /*0cc6*/ 	.byte	0xff
	.zero		1


	//   ....[190]....
        /*0cc8*/ 	.word	0x00003b80
        /*0ccc*/ 	.word	0x00000000
        /*0cd0*/ 	.word	0x000004b0
        /*0cd4*/ 	.short	0x010a
        /*0cd6*/ 	.byte	0xff
	.zero		1


	//   ....[191]....
        /*0cd8*/ 	.word	0x00003c80
        /*0cdc*/ 	.word	0x00000003
        /*0ce0*/ 	.word	0x00000000
        /*0ce4*/ 	.short	0x0101
        /*0ce6*/ 	.byte	0xff
	.zero		1


	//   ....[192]....
        /*0ce8*/ 	.word	0x00003c90
        /*0cec*/ 	.word	0x000000ff
        /*0cf0*/ 	.word	0x00000000
        /*0cf4*/ 	.short	0x010a
        /*0cf6*/ 	.byte	0x04
	.zero		1


	//   ....[193]....
        /*0cf8*/ 	.word	0x00003cb0
        /*0cfc*/ 	.word	0x000000ff
        /*0d00*/ 	.word	0x000004f0
        /*0d04*/ 	.short	0x010a
        /*0d06*/ 	.byte	0x13
	.zero		1


	//   ....[194]....
        /*0d08*/ 	.word	0x00003df0
        /*0d0c*/ 	.word	0x000000ff
        /*0d10*/ 	.word	0x00000000
        /*0d14*/ 	.short	0x010a
        /*0d16*/ 	.byte	0x06
	.zero		1


	//   ....[195]....
        /*0d18*/ 	.word	0x00003ef0
        /*0d1c*/ 	.word	0x000000ff
        /*0d20*/ 	.word	0x00000000
        /*0d24*/ 	.short	0x010a
        /*0d26*/ 	.byte	0x04
	.zero		1


	//   ....[196]....
        /*0d28*/ 	.word	0x000040d0
        /*0d2c*/ 	.word	0x000000ff
        /*0d30*/ 	.word	0x00000000
        /*0d34*/ 	.short	0x010a
        /*0d36*/ 	.byte	0x04
	.zero		1


	//   ....[197]....
        /*0d38*/ 	.word	0x00004160
        /*0d3c*/ 	.word	0x000000ff
        /*0d40*/ 	.word	0x00000000
        /*0d44*/ 	.short	0x010a
        /*0d46*/ 	.byte	0x05
	.zero		1


	//   ....[198]....
        /*0d48*/ 	.word	0x000041f0
        /*0d4c*/ 	.word	0x000000ff
        /*0d50*/ 	.word	0x00000000
        /*0d54*/ 	.short	0x010a
        /*0d56*/ 	.byte	0x05
	.zero		1


	//   ....[199]....
        /*0d58*/ 	.word	0x00004280
        /*0d5c*/ 	.word	0x000000ff
        /*0d60*/ 	.word	0x00000000
        /*0d64*/ 	.short	0x010a
        /*0d66*/ 	.byte	0x04
	.zero		1


	//   ....[200]....
        /*0d68*/ 	.word	0x00004770
        /*0d6c*/ 	.word	0x00000003
        /*0d70*/ 	.word	0x000004b0
        /*0d74*/ 	.short	0x010a
        /*0d76*/ 	.byte	0xff
	.zero		1


	//   ....[201]....
        /*0d78*/ 	.word	0x000048e0
        /*0d7c*/ 	.word	0x00000000
        /*0d80*/ 	.word	0x00000000
        /*0d84*/ 	.short	0x0101
        /*0d86*/ 	.byte	0xff
	.zero		1


	//   ....[202]....
        /*0d88*/ 	.word	0x00004da0
        /*0d8c*/ 	.word	0x000000ff
        /*0d90*/ 	.word	0x000004a8
        /*0d94*/ 	.short	0x010a
        /*0d96*/ 	.byte	0x11
	.zero		1


	//   ....[203]....
        /*0d98*/ 	.word	0x00004f30
        /*0d9c*/ 	.word	0x000000ff
        /*0da0*/ 	.word	0x00000498
        /*0da4*/ 	.short	0x010a
        /*0da6*/ 	.byte	0x11
	.zero		1


	//   ....[204]....
        /*0da8*/ 	.word	0x00005140
        /*0dac*/ 	.word	0x000000ff
        /*0db0*/ 	.word	0x00000490
        /*0db4*/ 	.short	0x010b
        /*0db6*/ 	.byte	0x11
	.zero		1


	//   ....[205]....
        /*0db8*/ 	.word	0x00005150
        /*0dbc*/ 	.word	0x000000ff
        /*0dc0*/ 	.word	0x00000000
        /*0dc4*/ 	.short	0x0101
        /*0dc6*/ 	.byte	0x22
	.zero		1


	//   ....[206]....
        /*0dc8*/ 	.word	0x00005190
        /*0dcc*/ 	.word	0x00000000
        /*0dd0*/ 	.word	0x00000498
        /*0dd4*/ 	.short	0x010a
        /*0dd6*/ 	.byte	0xff
	.zero		1


	//   ....[207]....
        /*0dd8*/ 	.word	0x00005480
        /*0ddc*/ 	.word	0x00000008
        /*0de0*/ 	.word	0x000004b0
        /*0de4*/ 	.short	0x010a
        /*0de6*/ 	.byte	0xff
	.zero		1


	//   ....[208]....
        /*0de8*/ 	.word	0x00005600
        /*0dec*/ 	.word	0x00000000
        /*0df0*/ 	.word	0x00000000
        /*0df4*/ 	.short	0x0101
        /*0df6*/ 	.byte	0xff
	.zero		1


	//   ....[209]....
        /*0df8*/ 	.word	0x00006040
        /*0dfc*/ 	.word	0x000000ff
        /*0e00*/ 	.word	0x00000490
        /*0e04*/ 	.short	0x010a
        /*0e06*/ 	.byte	0x2c
	.zero		1


	//   ....[210]....
        /*0e08*/ 	.word	0x00006050
        /*0e0c*/ 	.word	0x00000011
        /*0e10*/ 	.word	0x000004d0
        /*0e14*/ 	.short	0x010a
        /*0e16*/ 	.byte	0xff
	.zero		1


	//   ....[211]....
        /*0e18*/ 	.word	0x000061e0
        /*0e1c*/ 	.word	0x000000ff
        /*0e20*/ 	.word	0x00000490
        /*0e24*/ 	.short	0x010a
        /*0e26*/ 	.byte	0x2c
	.zero		1


	//   ....[212]....
        /*0e28*/ 	.word	0x000062b0
        /*0e2c*/ 	.word	0x000000ff
        /*0e30*/ 	.word	0x00000000
        /*0e34*/ 	.short	0x0101
        /*0e36*/ 	.byte	0x04
	.zero		1


	//   ....[213]....
        /*0e38*/ 	.word	0x00006310
        /*0e3c*/ 	.word	0x00000011
        /*0e40*/ 	.word	0x000004d0
        /*0e44*/ 	.short	0x010a
        /*0e46*/ 	.byte	0xff
	.zero		1


	//   ....[214]....
        /*0e48*/ 	.word	0x000065f0
        /*0e4c*/ 	.word	0x000000ff
        /*0e50*/ 	.word	0x00000000
        /*0e54*/ 	.short	0x0101
        /*0e56*/ 	.byte	0x04
	.zero		1


	//   ....[215]....
        /*0e58*/ 	.word	0x00006b50
        /*0e5c*/ 	.word	0x00000000
        /*0e60*/ 	.word	0x00000520
        /*0e64*/ 	.short	0x010a
        /*0e66*/ 	.byte	0xff
	.zero		1


	//   ....[216]....
        /*0e68*/ 	.word	0x00006bb0
        /*0e6c*/ 	.word	0x00000000
        /*0e70*/ 	.word	0x00000248
        /*0e74*/ 	.short	0x010a
        /*0e76*/ 	.byte	0xff
	.zero		1


	//   ....[217]....
        /*0e78*/ 	.word	0x00006c10
        /*0e7c*/ 	.word	0x00000000
        /*0e80*/ 	.word	0x00000248
        /*0e84*/ 	.short	0x010a
        /*0e86*/ 	.byte	0xff
	.zero		1


	//   ....[218]....
        /*0e88*/ 	.word	0x00006c60
        /*0e8c*/ 	.word	0x00000003
        /*0e90*/ 	.word	0x000004b0
        /*0e94*/ 	.short	0x010a
        /*0e96*/ 	.byte	0xff
	.zero		1


	//   ....[219]....
        /*0e98*/ 	.word	0x00006cc0
        /*0e9c*/ 	.word	0x00000002
        /*0ea0*/ 	.word	0x00000248
        /*0ea4*/ 	.short	0x010a
        /*0ea6*/ 	.byte	0xff
	.zero		1


	//   ....[220]....
        /*0ea8*/ 	.word	0x00006d20
        /*0eac*/ 	.word	0x00000002
        /*0eb0*/ 	.word	0x00000000
        /*0eb4*/ 	.short	0x010a
        /*0eb6*/ 	.byte	0xff
	.zero		1


	//   ....[221]....
        /*0eb8*/ 	.word	0x00006d80
        /*0ebc*/ 	.word	0x00000002
        /*0ec0*/ 	.word	0x00000000
        /*0ec4*/ 	.short	0x010a
        /*0ec6*/ 	.byte	0xff
	.zero		1


	//   ....[222]....
        /*0ec8*/ 	.word	0x00006de0
        /*0ecc*/ 	.word	0x00000002
        /*0ed0*/ 	.word	0x00000000
        /*0ed4*/ 	.short	0x010a
        /*0ed6*/ 	.byte	0xff
	.zero		1


	//   ....[223]....
        /*0ed8*/ 	.word	0x00006e30
        /*0edc*/ 	.word	0x00000002
        /*0ee0*/ 	.word	0x00000510
        /*0ee4*/ 	.short	0x010a
        /*0ee6*/ 	.byte	0xff
	.zero		1


	//   ....[224]....
        /*0ee8*/ 	.word	0x00006e90
        /*0eec*/ 	.word	0x00000002
        /*0ef0*/ 	.word	0x000004c0
        /*0ef4*/ 	.short	0x010a
        /*0ef6*/ 	.byte	0xff
	.zero		1


	//   ....[225]....
        /*0ef8*/ 	.word	0x00006ee0
        /*0efc*/ 	.word	0x00000002
        /*0f00*/ 	.word	0x000004b0
        /*0f04*/ 	.short	0x010a
        /*0f06*/ 	.byte	0xff
	.zero		1


	//   ....[226]....
        /*0f08*/ 	.word	0x00006f40
        /*0f0c*/ 	.word	0x00000000
        /*0f10*/ 	.word	0x000004c0
        /*0f14*/ 	.short	0x010a
        /*0f16*/ 	.byte	0xff
	.zero		1


	//   ....[227]....
        /*0f18*/ 	.word	0x00006f90
        /*0f1c*/ 	.word	0x00000000
        /*0f20*/ 	.word	0x000004b0
        /*0f24*/ 	.short	0x010a
        /*0f26*/ 	.byte	0xff
	.zero		1


	//   ....[228]....
        /*0f28*/ 	.word	0x00006ff0
        /*0f2c*/ 	.word	0x00000002
        /*0f30*/ 	.word	0x000004f0
        /*0f34*/ 	.short	0x010a
        /*0f36*/ 	.byte	0xff
	.zero		1


	//   ....[229]....
        /*0f38*/ 	.word	0x00007050
        /*0f3c*/ 	.word	0x00000000
        /*0f40*/ 	.word	0x00000000
        /*0f44*/ 	.short	0x010a
        /*0f46*/ 	.byte	0xff
	.zero		1


	//   ....[230]....
        /*0f48*/ 	.word	0x000070b0
        /*0f4c*/ 	.word	0x00000000
        /*0f50*/ 	.word	0x00000000
        /*0f54*/ 	.short	0x010a
        /*0f56*/ 	.byte	0xff
	.zero		1


	//   ....[231]....
        /*0f58*/ 	.word	0x00007110
        /*0f5c*/ 	.word	0x00000000
        /*0f60*/ 	.word	0x00000000
        /*0f64*/ 	.short	0x010a
        /*0f66*/ 	.byte	0xff
	.zero		1


	//   ....[232]....
        /*0f68*/ 	.word	0x00007170
        /*0f6c*/ 	.word	0x00000000
        /*0f70*/ 	.word	0x00000000
        /*0f74*/ 	.short	0x010a
        /*0f76*/ 	.byte	0xff
	.zero		1


	//   ....[233]....
        /*0f78*/ 	.word	0x000071d0
        /*0f7c*/ 	.word	0x00000000
        /*0f80*/ 	.word	0x00000000
        /*0f84*/ 	.short	0x010a
        /*0f86*/ 	.byte	0xff
	.zero		1


	//   ....[234]....
        /*0f88*/ 	.word	0x00007220
        /*0f8c*/ 	.word	0x00000003
        /*0f90*/ 	.word	0x000004b0
        /*0f94*/ 	.short	0x010a
        /*0f96*/ 	.byte	0xff
	.zero		1


	//   ....[235]....
        /*0f98*/ 	.word	0x00007280
        /*0f9c*/ 	.word	0x00000000
        /*0fa0*/ 	.word	0x000004a8
        /*0fa4*/ 	.short	0x010a
        /*0fa6*/ 	.byte	0xff
	.zero		1


	//   ....[236]....
        /*0fa8*/ 	.word	0x000072e0
        /*0fac*/ 	.word	0x00000000
        /*0fb0*/ 	.word	0x00000498
        /*0fb4*/ 	.short	0x010a
        /*0fb6*/ 	.byte	0xff
	.zero		1


	//   ....[237]....
        /*0fb8*/ 	.word	0x00007330
        /*0fbc*/ 	.word	0x00000008
        /*0fc0*/ 	.word	0x000004b0
        /*0fc4*/ 	.short	0x010a
        /*0fc6*/ 	.byte	0xff
	.zero		1


	//   ....[238]....
        /*0fc8*/ 	.word	0x00007390
        /*0fcc*/ 	.word	0x00000000
        /*0fd0*/ 	.word	0x00000490
        /*0fd4*/ 	.short	0x010a
        /*0fd6*/ 	.byte	0xff
	.zero		1


	//   ....[239]....
        /*0fd8*/ 	.word	0x000073e0
        /*0fdc*/ 	.word	0x00000011
        /*0fe0*/ 	.word	0x000004d0
        /*0fe4*/ 	.short	0x010a
        /*0fe6*/ 	.byte	0xff
	.zero		1


	//----- nvinfo : EIATTR_NUM_MBARRIERS
	.align		4
.L_47:
        /*0fe8*/ 	.byte	0x03, 0x38
        /*0fea*/ 	.short	0x00a6


	//----- nvinfo : EIATTR_EXIT_INSTR_OFFSETS
	.align		4
        /*0fec*/ 	.byte	0x04, 0x1c
        /*0fee*/ 	.short	(.L_49 - .L_48)


	//   ....[0]....
.L_48:
        /*0ff0*/ 	.word	0x00002f60


	//   ....[1]....
        /*0ff4*/ 	.word	0x00003660


	//   ....[2]....
        /*0ff8*/ 	.word	0x000036c0


	//   ....[3]....
        /*0ffc*/ 	.word	0x000044e0


	//   ....[4]....
        /*1000*/ 	.word	0x000051c0


	//   ....[5]....
        /*1004*/ 	.word	0x00005200


	//   ....[6]....
        /*1008*/ 	.word	0x00006b40


	//----- nvinfo : EIATTR_MAX_THREADS
	.align		4
.L_49:
        /*100c*/ 	.byte	0x04, 0x05
        /*100e*/ 	.short	(.L_51 - .L_50)
.L_50:
        /*1010*/ 	.word	0x00000100
        /*1014*/ 	.word	0x00000001
        /*1018*/ 	.word	0x00000001


	//----- nvinfo : EIATTR_CRS_STACK_SIZE
	.align		4
.L_51:
        /*101c*/ 	.byte	0x04, 0x1e
        /*101e*/ 	.short	(.L_53 - .L_52)
.L_52:
        /*1020*/ 	.word	0x00000000


	//----- nvinfo : EIATTR_CBANK_PARAM_SIZE
	.align		4
.L_53:
        /*1024*/ 	.byte	0x03, 0x19
        /*1026*/ 	.short	0x0800


	//----- nvinfo : EIATTR_PARAM_CBANK
	.align		4
        /*1028*/ 	.byte	0x04, 0x0a
        /*102a*/ 	.short	(.L_55 - .L_54)
	.align		4
.L_54:
        /*102c*/ 	.word	index@(.nv.constant0._ZN7cutlass13device_kernelINS_4gemm6kernel13GemmUniversalIN4cute5tupleIJiiiiEEENS1_10collective13CollectiveMmaINS1_35MainloopSm100TmaUmmaWarpSpecializedILi73ELi2ELi4ENS5_IJNS4_1CILi2EEENSA_ILi1EEESC_EEEEENS5_IJNSA_ILi64EEENSA_ILi32EEESG_EEENS_12float_e4m3_tENS5_IJlSC_lEEESI_SJ_NS4_8TiledMMAINS4_8MMA_AtomIJNS4_10MMA_TraitsINS4_19SM100_MMA_F8F6F4_SSEJSI_SI_fSF_SG_NS4_17integral_constantINS4_4UMMA5MajorELSQ_0EEESR_NSO_INSP_7ScaleInELSS_0EEEST_EEEEEENS4_6LayoutINS5_IJSC_SC_SC_EEENS5_IJNSA_ILi0EEESY_SY_EEEEENS5_IJNS4_10UnderscoreES11_S11_EEEEENS4_13SM90_TMA_LOADENS4_14ComposedLayoutINS4_7SwizzleILi1ELi4ELi3EEENS4_18smem_ptr_flag_bitsILi8EEENSW_INS5_IJNSA_ILi8EEESG_EEENS5_IJSG_SC_EEEEEEEvNS4_8identityENS4_23SM90_TMA_LOAD_MULTICASTES1E_vS1F_EENS_8epilogue10collective18CollectiveEpilogueINS1I_23Sm100TmaWarpSpecializedILi1ELi1ELi16ELb0ELb0EEEJSH_NS5_IJNSW_ISF_SC_EENSW_ISG_SC_EEEEESI_SJ_SI_SJ_NS1I_6fusion15FusionCallbacksIS1M_NS1Q_17LinearCombinationISI_fSI_fLNS_15FloatRoundStyleE2EEESH_S1P_JEEENS4_5SM1004TMEM4LOAD26SM100_TMEM_LOAD_16dp32b16xES14_S1E_NS4_39AutoVectorizingCopyWithAssumedAlignmentILi128EEENS4_14SM90_TMA_STOREES1E_S21_S21_EEEvvEEEEvNT_6ParamsE)
        /*1030*/ 	.short	0x0380
        /*1032*/ 	.short	0x0800


	//----- nvinfo : EIATTR_SW_WAR
	.align		4
.L_55:
        /*1034*/ 	.byte	0x04, 0x36
        /*1036*/ 	.short	(.L_57 - .L_56)
.L_56:
        /*1038*/ 	.word	0x00000008
.L_57:


//--------------------- .nv.callgraph             --------------------------
	.section	.nv.callgraph,"",@"SHT_CUDA_CALLGRAPH"
	.align	4
	.sectionentsize	8
	.align		4
        /*0000*/ 	.word	0x00000000
	.align		4
        /*0004*/ 	.word	0xffffffff
	.align		4
        /*0008*/ 	.word	index@(_ZN7cutlass13device_kernelINS_4gemm6kernel13GemmUniversalIN4cute5tupleIJiiiiEEENS1_10collective13CollectiveMmaINS1_35MainloopSm100TmaUmmaWarpSpecializedILi73ELi2ELi4ENS5_IJNS4_1CILi2EEENSA_ILi1EEESC_EEEEENS5_IJNSA_ILi64EEENSA_ILi32EEESG_EEENS_12float_e4m3_tENS5_IJlSC_lEEESI_SJ_NS4_8TiledMMAINS4_8MMA_AtomIJNS4_10MMA_TraitsINS4_19SM100_MMA_F8F6F4_SSEJSI_SI_fSF_SG_NS4_17integral_constantINS4_4UMMA5MajorELSQ_0EEESR_NSO_INSP_7ScaleInELSS_0EEEST_EEEEEENS4_6LayoutINS5_IJSC_SC_SC_EEENS5_IJNSA_ILi0EEESY_SY_EEEEENS5_IJNS4_10UnderscoreES11_S11_EEEEENS4_13SM90_TMA_LOADENS4_14ComposedLayoutINS4_7SwizzleILi1ELi4ELi3EEENS4_18smem_ptr_flag_bitsILi8EEENSW_INS5_IJNSA_ILi8EEESG_EEENS5_IJSG_SC_EEEEEEEvNS4_8identityENS4_23SM90_TMA_LOAD_MULTICASTES1E_vS1F_EENS_8epilogue10collective18CollectiveEpilogueINS1I_23Sm100TmaWarpSpecializedILi1ELi1ELi16ELb0ELb0EEEJSH_NS5_IJNSW_ISF_SC_EENSW_ISG_SC_EEEEESI_SJ_SI_SJ_NS1I_6fusion15FusionCallbacksIS1M_NS1Q_17LinearCombinationISI_fSI_fLNS_15FloatRoundStyleE2EEESH_S1P_JEEENS4_5SM1004TMEM4LOAD26SM100_TMEM_LOAD_16dp32b16xES14_S1E_NS4_39AutoVectorizingCopyWithAssumedAlignmentILi128EEENS4_14SM90_TMA_STOREES1E_S21_S21_EEEvvEEEEvNT_6ParamsE)
	.align		4
        /*000c*/ 	.word	index@(__assertfail)
	.align		4
        /*0010*/ 	.word	0x00000000
	.align		4
        /*0014*/ 	.word	0xfffffffe
	.align		4
        /*0018*/ 	.word	0x00000000
	.align		4
        /*001c*/ 	.word	0xfffffffd
	.align		4
        /*0020*/ 	.word	0x00000000
	.align		4
        /*0024*/ 	.word	0xfffffffc


//--------------------- .nv.constant4             --------------------------
	.section	.nv.constant4,"a",@progbits
	.align	8
	.align		8
.nv.constant4:
        /*0000*/ 	.dword	__assertfail
	.align		8
        /*0008*/ 	.dword	__unnamed_1
	.align		8
        /*0010*/ 	.dword	__unnamed_2
	.align		8
        /*0018*/ 	.dword	_ZN40_INTERNAL_8818d384_4_k_cu_09abba89_201184cuda3std3__45__cpo5beginE
	.align		8
        /*0020*/ 	.dword	_ZN40_INTERNAL_8818d384_4_k_cu_09abba89_201184cuda3std3__45__cpo3endE
	.align		8
        /*0028*/ 	.dword	_ZN40_INTERNAL_8818d384_4_k_cu_09abba89_201184cuda3std3__45__cpo6cbeginE
	.align		8
        /*0030*/ 	.dword	_ZN40_INTERNAL_8818d384_4_k_cu_09abba89_201184cuda3std3__45__cpo4cendE
	.align		8
        /*0038*/ 	.dword	_ZN40_INTERNAL_8818d384_4_k_cu_09abba89_201184cuda3std3__442_GLOBAL__N__8818d384_4_k_cu_09abba89_201186ignoreE
	.align		8
        /*0040*/ 	.dword	_ZN40_INTERNAL_8818d384_4_k_cu_09abba89_201184cuda3std3__419piecewise_constructE
	.align		8
        /*0048*/ 	.dword	_ZN40_INTERNAL_8818d384_4_k_cu_09abba89_201184cuda3std3__48in_placeE
	.align		8
        /*0050*/ 	.dword	_ZN40_INTERNAL_8818d384_4_k_cu_09abba89_201184cuda3std6ranges3__45__cpo4swapE
	.align		8
        /*0058*/ 	.dword	_ZN40_INTERNAL_8818d384_4_k_cu_09abba89_201184cuda3std6ranges3__45__cpo9iter_moveE
	.align		8
        /*0060*/ 	.dword	_ZN40_INTERNAL_8818d384_4_k_cu_09abba89_201184cute7productE
	.align		8
        /*0068*/ 	.dword	_ZN40_INTERNAL_8818d384_4_k_cu_09abba89_201184cute1_E
	.align		8
        /*0070*/ 	.dword	$str$25
	.align		8
        /*0078*/ 	.dword	$str$26
	.align		8
        /*0080*/ 	.dword	$str$27
	.align		8
        /*0088*/ 	.dword	$str$28


//--------------------- .text._ZN7cutlass13device_kernelINS_4gemm6kernel13GemmUniversalIN4cute5tupleIJiiiiEEENS1_10collective13CollectiveMmaINS1_35MainloopSm100TmaUmmaWarpSpecializedILi73ELi2ELi4ENS5_IJNS4_1CILi2EEENSA_ILi1EEESC_EEEEENS5_IJNSA_ILi64EEENSA_ILi32EEESG_EEENS_12float_e4m3_tENS5_IJlSC_lEEESI_SJ_NS4_8TiledMMAINS4_8MMA_AtomIJNS4_10MMA_TraitsINS4_19SM100_MMA_F8F6F4_SSEJSI_SI_fSF_SG_NS4_17integral_constantINS4_4UMMA5MajorELSQ_0EEESR_NSO_INSP_7ScaleInELSS_0EEEST_EEEEEENS4_6LayoutINS5_IJSC_SC_SC_EEENS5_IJNSA_ILi0EEESY_SY_EEEEENS5_IJNS4_10UnderscoreES11_S11_EEEEENS4_13SM90_TMA_LOADENS4_14ComposedLayoutINS4_7SwizzleILi1ELi4ELi3EEENS4_18smem_ptr_flag_bitsILi8EEENSW_INS5_IJNSA_ILi8EEESG_EEENS5_IJSG_SC_EEEEEEEvNS4_8identityENS4_23SM90_TMA_LOAD_MULTICASTES1E_vS1F_EENS_8epilogue10collective18CollectiveEpilogueINS1I_23Sm100TmaWarpSpecializedILi1ELi1ELi16ELb0ELb0EEEJSH_NS5_IJNSW_ISF_SC_EENSW_ISG_SC_EEEEESI_SJ_SI_SJ_NS1I_6fusion15FusionCallbacksIS1M_NS1Q_17LinearCombinationISI_fSI_fLNS_15FloatRoundStyleE2EEESH_S1P_JEEENS4_5SM1004TMEM4LOAD26SM100_TMEM_LOAD_16dp32b16xES14_S1E_NS4_39AutoVectorizingCopyWithAssumedAlignmentILi128EEENS4_14SM90_TMA_STOREES1E_S21_S21_EEEvvEEEEvNT_6ParamsE --------------------------
	.section	.text._ZN7cutlass13device_kernelINS_4gemm6kernel13GemmUniversalIN4cute5tupleIJiiiiEEENS1_10collective13CollectiveMmaINS1_35MainloopSm100TmaUmmaWarpSpecializedILi73ELi2ELi4ENS5_IJNS4_1CILi2EEENSA_ILi1EEESC_EEEEENS5_IJNSA_ILi64EEENSA_ILi32EEESG_EEENS_12float_e4m3_tENS5_IJlSC_lEEESI_SJ_NS4_8TiledMMAINS4_8MMA_AtomIJNS4_10MMA_TraitsINS4_19SM100_MMA_F8F6F4_SSEJSI_SI_fSF_SG_NS4_17integral_constantINS4_4UMMA5MajorELSQ_0EEESR_NSO_INSP_7ScaleInELSS_0EEEST_EEEEEENS4_6LayoutINS5_IJSC_SC_SC_EEENS5_IJNSA_ILi0EEESY_SY_EEEEENS5_IJNS4_10UnderscoreES11_S11_EEEEENS4_13SM90_TMA_LOADENS4_14ComposedLayoutINS4_7SwizzleILi1ELi4ELi3EEENS4_18smem_ptr_flag_bitsILi8EEENSW_INS5_IJNSA_ILi8EEESG_EEENS5_IJSG_SC_EEEEEEEvNS4_8identityENS4_23SM90_TMA_LOAD_MULTICASTES1E_vS1F_EENS_8epilogue10collective18CollectiveEpilogueINS1I_23Sm100TmaWarpSpecializedILi1ELi1ELi16ELb0ELb0EEEJSH_NS5_IJNSW_ISF_SC_EENSW_ISG_SC_EEEEESI_SJ_SI_SJ_NS1I_6fusion15FusionCallbacksIS1M_NS1Q_17LinearCombinationISI_fSI_fLNS_15FloatRoundStyleE2EEESH_S1P_JEEENS4_5SM1004TMEM4LOAD26SM100_TMEM_LOAD_16dp32b16xES14_S1E_NS4_39AutoVectorizingCopyWithAssumedAlignmentILi128EEENS4_14SM90_TMA_STOREES1E_S21_S21_EEEvvEEEEvNT_6ParamsE,"ax",@progbits
	.align	128
.text._ZN7cutlass13device_kernelINS_4gemm6kernel13GemmUniversalIN4cute5tupleIJiiiiEEENS1_10collective13CollectiveMmaINS1_35MainloopSm100TmaUmmaWarpSpecializedILi73ELi2ELi4ENS5_IJNS4_1CILi2EEENSA_ILi1EEESC_EEEEENS5_IJNSA_ILi64EEENSA_ILi32EEESG_EEENS_12float_e4m3_tENS5_IJlSC_lEEESI_SJ_NS4_8TiledMMAINS4_8MMA_AtomIJNS4_10MMA_TraitsINS4_19SM100_MMA_F8F6F4_SSEJSI_SI_fSF_SG_NS4_17integral_constantINS4_4UMMA5MajorELSQ_0EEESR_NSO_INSP_7ScaleInELSS_0EEEST_EEEEEENS4_6LayoutINS5_IJSC_SC_SC_EEENS5_IJNSA_ILi0EEESY_SY_EEEEENS5_IJNS4_10UnderscoreES11_S11_EEEEENS4_13SM90_TMA_LOADENS4_14ComposedLayoutINS4_7SwizzleILi1ELi4ELi3EEENS4_18smem_ptr_flag_bitsILi8EEENSW_INS5_IJNSA_ILi8EEESG_EEENS5_IJSG_SC_EEEEEEEvNS4_8identityENS4_23SM90_TMA_LOAD_MULTICASTES1E_vS1F_EENS_8epilogue10collective18CollectiveEpilogueINS1I_23Sm100TmaWarpSpecializedILi1ELi1ELi16ELb0ELb0EEEJSH_NS5_IJNSW_ISF_SC_EENSW_ISG_SC_EEEEESI_SJ_SI_SJ_NS1I_6fusion15FusionCallbacksIS1M_NS1Q_17LinearCombinationISI_fSI_fLNS_15FloatRoundStyleE2EEESH_S1P_JEEENS4_5SM1004TMEM4LOAD26SM100_TMEM_LOAD_16dp32b16xES14_S1E_NS4_39AutoVectorizingCopyWithAssumedAlignmentILi128EEENS4_14SM90_TMA_STOREES1E_S21_S21_EEEvvEEEEvNT_6ParamsE:
        .type           _ZN7cutlass13device_kernelINS_4gemm6kernel13GemmUniversalIN4cute5tupleIJiiiiEEENS1_10collective13CollectiveMmaINS1_35MainloopSm100TmaUmmaWarpSpecializedILi73ELi2ELi4ENS5_IJNS4_1CILi2EEENSA_ILi1EEESC_EEEEENS5_IJNSA_ILi64EEENSA_ILi32EEESG_EEENS_12float_e4m3_tENS5_IJlSC_lEEESI_SJ_NS4_8TiledMMAINS4_8MMA_AtomIJNS4_10MMA_TraitsINS4_19SM100_MMA_F8F6F4_SSEJSI_SI_fSF_SG_NS4_17integral_constantINS4_4UMMA5MajorELSQ_0EEESR_NSO_INSP_7ScaleInELSS_0EEEST_EEEEEENS4_6LayoutINS5_IJSC_SC_SC_EEENS5_IJNSA_ILi0EEESY_SY_EEEEENS5_IJNS4_10UnderscoreES11_S11_EEEEENS4_13SM90_TMA_LOADENS4_14ComposedLayoutINS4_7SwizzleILi1ELi4ELi3EEENS4_18smem_ptr_flag_bitsILi8EEENSW_INS5_IJNSA_ILi8EEESG_EEENS5_IJSG_SC_EEEEEEEvNS4_8identityENS4_23SM90_TMA_LOAD_MULTICASTES1E_vS1F_EENS_8epilogue10collective18CollectiveEpilogueINS1I_23Sm100TmaWarpSpecializedILi1ELi1ELi16ELb0ELb0EEEJSH_NS5_IJNSW_ISF_SC_EENSW_ISG_SC_EEEEESI_SJ_SI_SJ_NS1I_6fusion15FusionCallbacksIS1M_NS1Q_17LinearCombinationISI_fSI_fLNS_15FloatRoundStyleE2EEESH_S1P_JEEENS4_5SM1004TMEM4LOAD26SM100_TMEM_LOAD_16dp32b16xES14_S1E_NS4_39AutoVectorizingCopyWithAssumedAlignmentILi128EEENS4_14SM90_TMA_STOREES1E_S21_S21_EEEvvEEEEvNT_6ParamsE,@function
        .size           _ZN7cutlass13device_kernelINS_4gemm6kernel13GemmUniversalIN4cute5tupleIJiiiiEEENS1_10collective13CollectiveMmaINS1_35MainloopSm100TmaUmmaWarpSpecializedILi73ELi2ELi4ENS5_IJNS4_1CILi2EEENSA_ILi1EEESC_EEEEENS5_IJNSA_ILi64EEENSA_ILi32EEESG_EEENS_12float_e4m3_tENS5_IJlSC_lEEESI_SJ_NS4_8TiledMMAINS4_8MMA_AtomIJNS4_10MMA_TraitsINS4_19SM100_MMA_F8F6F4_SSEJSI_SI_fSF_SG_NS4_17integral_constantINS4_4UMMA5MajorELSQ_0EEESR_NSO_INSP_7ScaleInELSS_0EEEST_EEEEEENS4_6LayoutINS5_IJSC_SC_SC_EEENS5_IJNSA_ILi0EEESY_SY_EEEEENS5_IJNS4_10UnderscoreES11_S11_EEEEENS4_13SM90_TMA_LOADENS4_14ComposedLayoutINS4_7SwizzleILi1ELi4ELi3EEENS4_18smem_ptr_flag_bitsILi8EEENSW_INS5_IJNSA_ILi8EEESG_EEENS5_IJSG_SC_EEEEEEEvNS4_8identityENS4_23SM90_TMA_LOAD_MULTICASTES1E_vS1F_EENS_8epilogue10collective18CollectiveEpilogueINS1I_23Sm100TmaWarpSpecializedILi1ELi1ELi16ELb0ELb0EEEJSH_NS5_IJNSW_ISF_SC_EENSW_ISG_SC_EEEEESI_SJ_SI_SJ_NS1I_6fusion15FusionCallbacksIS1M_NS1Q_17LinearCombinationISI_fSI_fLNS_15FloatRoundStyleE2EEESH_S1P_JEEENS4_5SM1004TMEM4LOAD26SM100_TMEM_LOAD_16dp32b16xES14_S1E_NS4_39AutoVectorizingCopyWithAssumedAlignmentILi128EEENS4_14SM90_TMA_STOREES1E_S21_S21_EEEvvEEEEvNT_6ParamsE,(.L_x_139 - _ZN7cutlass13device_kernelINS_4gemm6kernel13GemmUniversalIN4cute5tupleIJiiiiEEENS1_10collective13CollectiveMmaINS1_35MainloopSm100TmaUmmaWarpSpecializedILi73ELi2ELi4ENS5_IJNS4_1CILi2EEENSA_ILi1EEESC_EEEEENS5_IJNSA_ILi64EEENSA_ILi32EEESG_EEENS_12float_e4m3_tENS5_IJlSC_lEEESI_SJ_NS4_8TiledMMAINS4_8MMA_AtomIJNS4_10MMA_TraitsINS4_19SM100_MMA_F8F6F4_SSEJSI_SI_fSF_SG_NS4_17integral_constantINS4_4UMMA5MajorELSQ_0EEESR_NSO_INSP_7ScaleInELSS_0EEEST_EEEEEENS4_6LayoutINS5_IJSC_SC_SC_EEENS5_IJNSA_ILi0EEESY_SY_EEEEENS5_IJNS4_10UnderscoreES11_S11_EEEEENS4_13SM90_TMA_LOADENS4_14ComposedLayoutINS4_7SwizzleILi1ELi4ELi3EEENS4_18smem_ptr_flag_bitsILi8EEENSW_INS5_IJNSA_ILi8EEESG_EEENS5_IJSG_SC_EEEEEEEvNS4_8identityENS4_23SM90_TMA_LOAD_MULTICASTES1E_vS1F_EENS_8epilogue10collective18CollectiveEpilogueINS1I_23Sm100TmaWarpSpecializedILi1ELi1ELi16ELb0ELb0EEEJSH_NS5_IJNSW_ISF_SC_EENSW_ISG_SC_EEEEESI_SJ_SI_SJ_NS1I_6fusion15FusionCallbacksIS1M_NS1Q_17LinearCombinationISI_fSI_fLNS_15FloatRoundStyleE2EEESH_S1P_JEEENS4_5SM1004TMEM4LOAD26SM100_TMEM_LOAD_16dp32b16xES14_S1E_NS4_39AutoVectorizingCopyWithAssumedAlignmentILi128EEENS4_14SM90_TMA_STOREES1E_S21_S21_EEEvvEEEEvNT_6ParamsE)
        .other          _ZN7cutlass13device_kernelINS_4gemm6kernel13GemmUniversalIN4cute5tupleIJiiiiEEENS1_10collective13CollectiveMmaINS1_35MainloopSm100TmaUmmaWarpSpecializedILi73ELi2ELi4ENS5_IJNS4_1CILi2EEENSA_ILi1EEESC_EEEEENS5_IJNSA_ILi64EEENSA_ILi32EEESG_EEENS_12float_e4m3_tENS5_IJlSC_lEEESI_SJ_NS4_8TiledMMAINS4_8MMA_AtomIJNS4_10MMA_TraitsINS4_19SM100_MMA_F8F6F4_SSEJSI_SI_fSF_SG_NS4_17integral_constantINS4_4UMMA5MajorELSQ_0EEESR_NSO_INSP_7ScaleInELSS_0EEEST_EEEEEENS4_6LayoutINS5_IJSC_SC_SC_EEENS5_IJNSA_ILi0EEESY_SY_EEEEENS5_IJNS4_10UnderscoreES11_S11_EEEEENS4_13SM90_TMA_LOADENS4_14ComposedLayoutINS4_7SwizzleILi1ELi4ELi3EEENS4_18smem_ptr_flag_bitsILi8EEENSW_INS5_IJNSA_ILi8EEESG_EEENS5_IJSG_SC_EEEEEEEvNS4_8identityENS4_23SM90_TMA_LOAD_MULTICASTES1E_vS1F_EENS_8epilogue10collective18CollectiveEpilogueINS1I_23Sm100TmaWarpSpecializedILi1ELi1ELi16ELb0ELb0EEEJSH_NS5_IJNSW_ISF_SC_EENSW_ISG_SC_EEEEESI_SJ_SI_SJ_NS1I_6fusion15FusionCallbacksIS1M_NS1Q_17LinearCombinationISI_fSI_fLNS_15FloatRoundStyleE2EEESH_S1P_JEEENS4_5SM1004TMEM4LOAD26SM100_TMEM_LOAD_16dp32b16xES14_S1E_NS4_39AutoVectorizingCopyWithAssumedAlignmentILi128EEENS4_14SM90_TMA_STOREES1E_S21_S21_EEEvvEEEEvNT_6ParamsE,@"STO_CUDA_ENTRY STV_DEFAULT"
_ZN7cutlass13device_kernelINS_4gemm6kernel13GemmUniversalIN4cute5tupleIJiiiiEEENS1_10collective13CollectiveMmaINS1_35MainloopSm100TmaUmmaWarpSpecializedILi73ELi2ELi4ENS5_IJNS4_1CILi2EEENSA_ILi1EEESC_EEEEENS5_IJNSA_ILi64EEENSA_ILi32EEESG_EEENS_12float_e4m3_tENS5_IJlSC_lEEESI_SJ_NS4_8TiledMMAINS4_8MMA_AtomIJNS4_10MMA_TraitsINS4_19SM100_MMA_F8F6F4_SSEJSI_SI_fSF_SG_NS4_17integral_constantINS4_4UMMA5MajorELSQ_0EEESR_NSO_INSP_7ScaleInELSS_0EEEST_EEEEEENS4_6LayoutINS5_IJSC_SC_SC_EEENS5_IJNSA_ILi0EEESY_SY_EEEEENS5_IJNS4_10UnderscoreES11_S11_EEEEENS4_13SM90_TMA_LOADENS4_14ComposedLayoutINS4_7SwizzleILi1ELi4ELi3EEENS4_18smem_ptr_flag_bitsILi8EEENSW_INS5_IJNSA_ILi8EEESG_EEENS5_IJSG_SC_EEEEEEEvNS4_8identityENS4_23SM90_TMA_LOAD_MULTICASTES1E_vS1F_EENS_8epilogue10collective18CollectiveEpilogueINS1I_23Sm100TmaWarpSpecializedILi1ELi1ELi16ELb0ELb0EEEJSH_NS5_IJNSW_ISF_SC_EENSW_ISG_SC_EEEEESI_SJ_SI_SJ_NS1I_6fusion15FusionCallbacksIS1M_NS1Q_17LinearCombinationISI_fSI_fLNS_15FloatRoundStyleE2EEESH_S1P_JEEENS4_5SM1004TMEM4LOAD26SM100_TMEM_LOAD_16dp32b16xES14_S1E_NS4_39AutoVectorizingCopyWithAssumedAlignmentILi128EEENS4_14SM90_TMA_STOREES1E_S21_S21_EEEvvEEEEvNT_6ParamsE:
[----:B------:R-:W1:Y:S01]  /*0000*/  LDC R1, c[0x0][0x37c] ;  /* 0x0000df00ff017b82 */ /* 0x000e620000000800 */
[----:B------:R-:W2:Y:S01]  /*0010*/  S2R R37, SR_TID.X ;  /* 0x0000000000257919 */ /* 0x000ea20000002100 */
[----:B------:R-:W3:Y:S01]  /*0020*/  LDCU.64 UR8, c[0x0][0x890] ;  /* 0x00011200ff0877ac */ /* 0x000ee20008000a00 */
[----:B------:R-:W-:Y:S02]  /*0030*/  PRMT R47, RZ, 0x7610, R47 ;  /* 0x00007610ff2f7816 */ /* 0x000fe4000000002f */
[----:B------:R-:W-:Y:S01]  /*0040*/  ELECT P3, URZ, PT ;  /* 0x0000000000ff782f */ /* 0x000fe20003860000 */
[----:B---3--:R-:W-:-:S04]  /*0050*/  UISETP.NE.U32.AND UP0, UPT, UR8, URZ, UPT ;  /* 0x000000ff0800728c */ /* 0x008fc8000bf05070 */
[----:B------:R-:W-:Y:S01]  /*0060*/  UISETP.NE.AND.EX UP0, UPT, UR9, URZ, UPT, UP0 ;  /* 0x000000ff0900728c */ /* 0x000fe2000bf05300 */
[----:B--2---:R-:W-:-:S05]  /*0070*/  SHF.R.U32.HI R48, RZ, 0x5, R37 ;  /* 0x00000005ff307819 */ /* 0x004fca0000011625 */
[----:B------:R-:W2:Y:S02]  /*0080*/  SHFL.IDX PT, R0, R48, RZ, 0x1f ;  /* 0x00001fff30007589 */ /* 0x000ea400000e0000 */
[----:B--2---:R-:W-:Y:S01]  /*0090*/  R2UR UR18, R0 ;  /* 0x00000000001272ca */ /* 0x004fe200000e0000 */
[----:B-1----:R-:W-:-:S14]  /*00a0*/  BRA.U UP0, `(.L_x_0) ;  /* 0x0000000100307547 */ /* 0x002fdc000b800000 */
[----:B------:R-:W1:Y:S02]  /*00b0*/  LDCU.64 UR4, c[0x0][0x888] ;  /* 0x00011100ff0477ac */ /* 0x000e640008000a00 */
[----:B-1----:R-:W-:-:S04]  /*00c0*/  UISETP.NE.U32.AND UP0, UPT, UR4, URZ, UPT ;  /* 0x000000ff0400728c */ /* 0x002fc8000bf05070 */
[----:B------:R-:W-:-:S09]  /*00d0*/  UISETP.NE.AND.EX UP0, UPT, UR5, URZ, UPT, UP0 ;  /* 0x000000ff0500728c */ /* 0x000fd2000bf05300 */
[----:B------:R-:W-:Y:S05]  /*00e0*/  BRA.U !UP0, `(.L_x_1) ;  /* 0x0000000108147547 */ /* 0x000fea000b800000 */
[----:B------:R-:W1:Y:S01]  /*00f0*/  LDC.64 R24, c[0x0][0x888] ;  /* 0x00022200ff187b82 */ /* 0x000e620000000a00 */
[----:B------:R-:W1:Y:S02]  /*0100*/  LDCU.64 UR4, c[0x0][0x358] ;  /* 0x00006b00ff0477ac */ /* 0x000e640008000a00 */
[----:B-1----:R1:W5:Y:S01]  /*0110*/  LDG.E R24, desc[UR4][R24.64] ;  /* 0x0000000418187981 */ /* 0x002362000c1e1900 */
[----:B------:R-:W-:Y:S01]  /*0120*/  HFMA2 R47, -RZ, RZ, 0, 5.9604644775390625e-08 ;  /* 0x00000001ff2f7431 */ /* 0x000fe200000001ff */
[----:B------:R-:W-:Y:S05]  /*0130*/  BRA `(.L_x_0) ;  /* 0x00000000000c7947 */ /* 0x000fea0003800000 */
.L_x_1:
[----:B------:R-:W1:Y:S01]  /*0140*/  LDCU UR4, c[0x0][0x880] ;  /* 0x00011000ff0477ac */ /* 0x000e620008000800 */
[----:B------:R-:W-:Y:S01]  /*0150*/  HFMA2 R47, -RZ, RZ, 0, 5.9604644775390625e-08 ;  /* 0x00000001ff2f7431 */ /* 0x000fe200000001ff */
[----:B-1----:R-:W-:-:S07]  /*0160*/  MOV R24, UR4 ;  /* 0x0000000400187c02 */ /* 0x002fce0008000f00 */
.L_x_0:
[----:B------:R-:W2:Y:S02]  /*0170*/  LDCU.64 UR4, c[0x0][0x8b0] ;  /* 0x00011600ff0477ac */ /* 0x000ea40008000a00 */
[----:B--2---:R-:W-:-:S04]  /*0180*/  UISETP.NE.U32.AND UP0, UPT, UR4, URZ, UPT ;  /* 0x000000ff0400728c */ /* 0x004fc8000bf05070 */
[----:B------:R-:W-:-:S09]  /*0190*/  UISETP.NE.AND.EX UP0, UPT, UR5, URZ, UPT, UP0 ;  /* 0x000000ff0500728c */ /* 0x000fd2000bf05300 */
[----:B------:R-:W-:Y:S05]  /*01a0*/  BRA.U UP0, `(.L_x_2) ;  /* 0x0000000100287547 */ /* 0x000fea000b800000 */
[----:B------:R-:W2:Y:S02]  /*01b0*/  LDCU.64 UR4, c[0x0][0x8a8] ;  /* 0x00011500ff0477ac */ /* 0x000ea40008000a00 */
[----:B--2---:R-:W-:-:S04]  /*01c0*/  UISETP.NE.U32.AND UP0, UPT, UR4, URZ, UPT ;  /* 0x000000ff0400728c */ /* 0x004fc8000bf05070 */
[----:B------:R-:W-:-:S09]  /*01d0*/  UISETP.NE.AND.EX UP0, UPT, UR5, URZ, UPT, UP0 ;  /* 0x000000ff0500728c */ /* 0x000fd2000bf05300 */
[----:B------:R-:W-:Y:S05]  /*01e0*/  BRA.U !UP0, `(.L_x_3) ;  /* 0x0000000108107547 */ /* 0x000fea000b800000 */
[----:B------:R-:W2:Y:S01]  /*01f0*/  LDC.64 R2, c[0x0][0x8a8] ;  /* 0x00022a00ff027b82 */ /* 0x000ea20000000a00 */
[----:B------:R-:W2:Y:S02]  /*0200*/  LDCU.64 UR4, c[0x0][0x358] ;  /* 0x00006b00ff0477ac */ /* 0x000ea40008000a00 */
[----:B--2---:R2:W5:Y:S01]  /*0210*/  LDG.E R23, desc[UR4][R2.64] ;  /* 0x0000000402177981 */ /* 0x004562000c1e1900 */
[----:B------:R-:W-:Y:S05]  /*0220*/  BRA `(.L_x_2) ;  /* 0x0000000000087947 */ /* 0x000fea0003800000 */
.L_x_3:
[----:B------:R-:W2:Y:S02]  /*0230*/  LDCU UR4, c[0x0][0x8a0] ;  /* 0x00011400ff0477ac */ /* 0x000ea40008000800 */
[----:B--2---:R-:W-:Y:S02]  /*0240*/  MOV R23, UR4 ;  /* 0x0000000400177c02 */ /* 0x004fe40008000f00 */
.L_x_2:
[----:B------:R-:W-:Y:S01]  /*0250*/  IMAD.U32 R0, RZ, RZ, UR18 ;  /* 0x00000012ff007e24 */ /* 0x000fe2000f8e00ff */
[----:B------:R-:W-:Y:S04]  /*0260*/  BSSY.RECONVERGENT B0, `(.L_x_4) ;  /* 0x000000c000007945 */ /* 0x000fe80003800200 */
[C---:B------:R-:W-:Y:S02]  /*0270*/  ISETP.NE.OR P1, PT, R0.reuse, 0x1, !P3 ;  /* 0x000000010000780c */ /* 0x040fe40005f25670 */
[----:B------:R-:W-:-:S11]  /*0280*/  ISETP.NE.OR P0, PT, R0, 0x3, !P3 ;  /* 0x000000030000780c */ /* 0x000fd60005f05670 */
[----:B------:R-:W-:Y:S05]  /*0290*/  @P1 BRA `(.L_x_5) ;  /* 0x0000000000201947 */ /* 0x000fea0003800000 */
[----:B------:R-:W3:Y:S02]  /*02a0*/  LDCU.64 UR4, c[0x0][0x348] ;  /* 0x00006900ff0477ac */ /* 0x000ee40008000a00 */
[----:B---3--:R-:W-:Y:S02]  /*02b0*/  UIADD3 UR6, UP1, UPT, UR4, 0x80, URZ ;  /* 0x0000008004067890 */ /* 0x008fe4000ff3e0ff */
[----:B------:R-:W-:Y:S02]  /*02c0*/  UIADD3 UR4, UP0, UPT, UR4, 0x180, URZ ;  /* 0x0000018004047890 */ /* 0x000fe4000ff1e0ff */
[----:B------:R-:W-:Y:S02]  /*02d0*/  UIADD3.X UR7, UPT, UPT, URZ, UR5, URZ, UP1, !UPT ;  /* 0x00000005ff077290 */ /* 0x000fe40008ffe4ff */
[----:B------:R-:W-:-:S07]  /*02e0*/  UIADD3.X UR5, UPT, UPT, URZ, UR5, URZ, UP0, !UPT ;  /* 0x00000005ff057290 */ /* 0x000fce00087fe4ff */
[----:B------:R3:W-:Y:S02]  /*02f0*/  UTMACCTL.PF [UR6] ;  /* 0x00000000060079b9 */ /* 0x0007e40008040000 */
[----:B------:R3:W-:Y:S02]  /*0300*/  UTMACCTL.PF [UR4] ;  /* 0x00000000040079b9 */ /* 0x0007e40008040000 */
[----:B---3--:R-:W-:Y:S01]  /*0310*/  NOP ;  /* 0x0000000000007918 */ /* 0x008fe20000000000 */
.L_x_5:
[----:B------:R-:W-:Y:S05]  /*0320*/  BSYNC.RECONVERGENT B0 ;  /* 0x0000000000007941 */ /* 0x000fea0003800200 */
.L_x_4:
[----:B------:R-:W-:Y:S04]  /*0330*/  BSSY.RECONVERGENT B0, `(.L_x_6) ;  /* 0x000000a000007945 */ /* 0x000fe80003800200 */
        /* <DEDUP_REMOVED lines=9> */
.L_x_7:
[----:B------:R-:W-:Y:S05]  /*03d0*/  BSYNC.RECONVERGENT B0 ;  /* 0x0000000000007941 */ /* 0x000fea0003800200 */
.L_x_6:
[----:B------:R-:W3:Y:S01]  /*03e0*/  LDCU.64 UR4, c[0x0][0x888] ;  /* 0x00011100ff0477ac */ /* 0x000ee20008000a00 */
[----:B------:R-:W-:Y:S02]  /*03f0*/  UISETP.EQ.U32.AND UP2, UPT, UR8, URZ, UPT ;  /* 0x000000ff0800728c */ /* 0x000fe4000bf42070 */
[----:B------:R-:W-:Y:S02]  /*0400*/  UPLOP3.LUT UP3, UPT, UPT, UPT, UPT, 0x80, 0x8 ;  /* 0x000000000008789c */ /* 0x000fe40003f6f070 */
[----:B---3--:R-:W-:-:S04]  /*0410*/  UISETP.NE.U32.AND UP0, UPT, UR4, URZ, UPT ;  /* 0x000000ff0400728c */ /* 0x008fc8000bf05070 */
[----:B------:R-:W-:-:S04]  /*0420*/  UISETP.NE.AND.EX UP1, UPT, UR5, URZ, UPT, UP0 ;  /* 0x000000ff0500728c */ /* 0x000fc8000bf25300 */
[----:B------:R-:W-:-:S04]  /*0430*/  UISETP.EQ.OR.EX UP4, UPT, UR9, URZ, !UP1, UP2 ;  /* 0x000000ff0900728c */ /* 0x000fc8000cf82720 */
[----:B------:R-:W-:-:S05]  /*0440*/  UP2UR UR60, UPR, URZ, 0x10 ;  /* 0x00000010ff3c7883 */ /* 0x000fca0008000000 */
[----:B------:R-:W-:Y:S07]  /*0450*/  BRA.U !UP4, `(.L_x_8) ;  /* 0x000000010c207547 */ /* 0x000fee000b800000 */
[----:B------:R-:W-:Y:S01]  /*0460*/  UISETP.NE.U32.AND UP2, UPT, UR8, URZ, UPT ;  /* 0x000000ff0800728c */ /* 0x000fe2000bf45070 */
[----:B-----5:R-:W-:Y:S01]  /*0470*/  FSETP.NEU.AND P0, PT, R24, RZ, PT ;  /* 0x000000ff1800720b */ /* 0x020fe20003f0d000 */
[----:B------:R-:W-:Y:S02]  /*0480*/  USEL UR4, URZ, 0xffffffff, UP1 ;  /* 0xffffffffff047887 */ /* 0x000fe40008800000 */
[----:B------:R-:W-:-:S10]  /*0490*/  UISETP.NE.AND.EX UP2, UPT, UR9, URZ, UPT, UP2 ;  /* 0x000000ff0900728c */ /* 0x000fd4000bf45320 */
[----:B------:R-:W-:Y:S01]  /*04a0*/  VOTEU.ANY UP0, P0 ;  /* 0x0000000000ff7886 */ /* 0x000fe20000000100 */
[----:B------:R-:W-:-:S04]  /*04b0*/  @!UP2 USEL UR4, URZ, 0xffffffff, UP0 ;  /* 0xffffffffff04a887 */ /* 0x000fc80008000000 */
[----:B------:R-:W-:-:S04]  /*04c0*/  ULOP3.LUT UR4, UR4, 0x1, URZ, 0xc0, !UPT ;  /* 0x0000000104047892 */ /* 0x000fc8000f8ec0ff */
[----:B------:R-:W-:-:S11]  /*04d0*/  UISETP.NE.U32.AND UP3, UPT, UR4, 0x1, UPT ;  /* 0x000000010400788c */ /* 0x000fd6000bf65070 */
.L_x_8:
[----:B--2---:R-:W2:Y:S02]  /*04e0*/  SHFL.IDX PT, R2, R48, RZ, 0x1f ;  /* 0x00001fff30027589 */ /* 0x004ea400000e0000 */
[----:B--2---:R-:W-:-:S13]  /*04f0*/  ISETP.NE.AND P0, PT, R2, RZ, PT ;  /* 0x000000ff0200720c */ /* 0x004fda0003f05270 */
[----:B------:R-:W-:Y:S05]  /*0500*/  @P0 BRA `(.L_x_9) ;  /* 0x00000008008c0947 */ /* 0x000fea0003800000 */
[----:B------:R-:W-:Y:S01]  /*0510*/  ELECT P0, URZ, PT ;  /* 0x0000000000ff782f */ /* 0x000fe20003800000 */
[----:B------:R-:W-:-:S12]  /*0520*/  BSSY.RECONVERGENT B0, `(.L_x_9) ;  /* 0x00000a1000007945 */ /* 0x000fd80003800200 */
[----:B------:R-:W-:Y:S05]  /*0530*/  @!P0 BRA `(.L_x_10) ;  /* 0x00000008007c8947 */ /* 0x000fea0003800000 */
[----:B------:R-:W2:Y:S01]  /*0540*/  S2UR UR4, SR_CgaCtaId ;  /* 0x00000000000479c3 */ /* 0x000ea20000008800 */
[----:B------:R-:W-:Y:S01]  /*0550*/  UMOV UR5, 0x400 ;  /* 0x0000040000057882 */ /* 0x000fe20000000000 */
[----:B------:R-:W-:Y:S01]  /*0560*/  UMOV UR8, 0x1 ;  /* 0x0000000100087882 */ /* 0x000fe20000000000 */
[----:B------:R-:W-:Y:S01]  /*0570*/  UMOV UR6, 0x2 ;  /* 0x0000000200067882 */ /* 0x000fe20000000000 */
[----:B------:R-:W-:-:S04]  /*0580*/  UIADD3 UR8, UPT, UPT, -UR8, 0x100000, URZ ;  /* 0x0010000008087890 */ /* 0x000fc8000fffe1ff */
[----:B------:R-:W-:Y:S02]  /*0590*/  USHF.L.U32 UR9, UR8, 0xb, URZ ;  /* 0x0000000b08097899 */ /* 0x000fe400080006ff */
[----:B------:R-:W-:Y:S02]  /*05a0*/  USHF.L.U32 UR8, UR8, 0x1, URZ ;  /* 0x0000000108087899 */ /* 0x000fe400080006ff */
[----:B------:R-:W-:-:S04]  /*05b0*/  UIADD3 UR6, UPT, UPT, -UR6, 0x100000, URZ ;  /* 0x0010000006067890 */ /* 0x000fc8000fffe1ff */
[----:B------:R-:W-:Y:S02]  /*05c0*/  USHF.L.U32 UR7, UR6, 0xb, URZ ;  /* 0x0000000b06077899 */ /* 0x000fe400080006ff */
[----:B------:R-:W-:Y:S02]  /*05d0*/  USHF.L.U32 UR6, UR6, 0x1, URZ ;  /* 0x0000000106067899 */ /* 0x000fe400080006ff */
[----:B--2---:R-:W-:Y:S01]  /*05e0*/  ULEA UR4, UR4, UR5, 0x18 ;  /* 0x0000000504047291 */ /* 0x004fe2000f8ec0ff */
[----:B------:R-:W2:Y:S11]  /*05f0*/  FENCE.VIEW.ASYNC.S ;  /* 0x00000000000073c6 */ /* 0x000eb60000000000 */
[----:B--2---:R2:W3:Y:S01]  /*0600*/  SYNCS.EXCH.64 URZ, [UR4], UR8 ;  /* 0x0000000804ff75b2 */ /* 0x0044e20008000100 */
[----:B------:R2:W4:Y:S01]  /*0610*/  SYNCS.EXCH.64 URZ, [UR4+0x248], UR6 ;  /* 0x0002480604ff75b2 */ /* 0x0005220008000100 */
[----:B------:R2:W1:Y:S01]  /*0620*/  SYNCS.EXCH.64 URZ, [UR4+0x8], UR8 ;  /* 0x0000080804ff75b2 */ /* 0x0004620008000100 */
        /* <DEDUP_REMOVED lines=142> */
[----:B------:R2:W1:Y:S02]  /*0f10*/  SYNCS.EXCH.64 URZ, [UR4+0x488], UR6 ;  /* 0x0004880604ff75b2 */ /* 0x0004640008000100 */
[----:B--234-:R-:W-:Y:S01]  /*0f20*/  NOP ;  /* 0x0000000000007918 */ /* 0x01cfe20000000000 */
.L_x_10:
[----:B------:R-:W-:Y:S05]  /*0f30*/  BSYNC.RECONVERGENT B0 ;  /* 0x0000000000007941 */ /* 0x000fea0003800200 */
.L_x_9:
[----:B------:R-:W2:Y:S01]  /*0f40*/  SHFL.IDX PT, R2, R48, RZ, 0x1f ;  /* 0x00001fff30027589 */ /* 0x000ea200000e0000 */
[----:B------:R-:W-:Y:S01]  /*0f50*/  NOP ;  /* 0x0000000000007918 */ /* 0x000fe20000000000 */
[----:B--2---:R-:W-:-:S13]  /*0f60*/  ISETP.NE.AND P0, PT, R2, 0x1, PT ;  /* 0x000000010200780c */ /* 0x004fda0003f05270 */
[----:B------:R-:W-:Y:S05]  /*0f70*/  @P0 BRA `(.L_x_11) ;  /* 0x0000000000400947 */ /* 0x000fea0003800000 */
        /* <DEDUP_REMOVED lines=9> */
[----:B------:R-:W-:Y:S01]  /*1010*/  USHF.L.U32 UR6, UR6, 0x1, URZ ;  /* 0x0000000106067899 */ /* 0x000fe200080006ff */
[----:B------:R-:W-:Y:S01]  /*1020*/  ELECT P0, URZ, PT ;  /* 0x0000000000ff782f */ /* 0x000fe20003800000 */
[----:B--2---:R-:W-:Y:S01]  /*1030*/  ULEA UR4, UR4, UR5, 0x18 ;  /* 0x0000000504047291 */ /* 0x004fe2000f8ec0ff */
[----:B------:R-:W2:Y:S11]  /*1040*/  FENCE.VIEW.ASYNC.S ;  /* 0x00000000000073c6 */ /* 0x000eb60000000000 */
[----:B--2---:R2:W3:Y:S01]  /*1050*/  SYNCS.EXCH.64 URZ, [UR4+0x490], UR8 ;  /* 0x0004900804ff75b2 */ /* 0x0044e20008000100 */
[----:B------:R2:W4:Y:S01]  /*1060*/  SYNCS.EXCH.64 URZ, [UR4+0x498], UR6 ;  /* 0x0004980604ff75b2 */ /* 0x0005220008000100 */
[----:B------:R-:W-:Y:S01]  /*1070*/  NOP ;  /* 0x0000000000007918 */ /* 0x000fe20000000000 */
.L_x_11:
[----:B------:R-:W1:Y:S01]  /*1080*/  SHFL.IDX PT, R2, R48, RZ, 0x1f ;  /* 0x00001fff30027589 */ /* 0x000e6200000e0000 */
[----:B------:R-:W-:Y:S01]  /*1090*/  NOP ;  /* 0x0000000000007918 */ /* 0x000fe20000000000 */
[----:B-1----:R-:W-:-:S13]  /*10a0*/  ISETP.NE.AND P0, PT, R2, 0x3, PT ;  /* 0x000000030200780c */ /* 0x002fda0003f05270 */
[----:B------:R-:W-:Y:S05]  /*10b0*/  @P0 BRA `(.L_x_12) ;  /* 0x0000000000300947 */ /* 0x000fea0003800000 */
[----:B--2---:R-:W1:Y:S01]  /*10c0*/  S2UR UR4, SR_CgaCtaId ;  /* 0x00000000000479c3 */ /* 0x004e620000008800 */
[----:B------:R-:W-:Y:S01]  /*10d0*/  UMOV UR6, 0x400 ;  /* 0x0000040000067882 */ /* 0x000fe20000000000 */
[----:B------:R-:W-:Y:S01]  /*10e0*/  UMOV UR5, 0x20 ;  /* 0x0000002000057882 */ /* 0x000fe20000000000 */
[----:B------:R-:W-:Y:S01]  /*10f0*/  ELECT P0, URZ, PT ;  /* 0x0000000000ff782f */ /* 0x000fe20003800000 */
[----:B-1----:R-:W-:Y:S02]  /*1100*/  ULEA UR6, UR4, UR6, 0x18 ;  /* 0x0000000604067291 */ /* 0x002fe4000f8ec0ff */
[----:B------:R-:W-:-:S04]  /*1110*/  UIADD3 UR4, UPT, UPT, -UR5, 0x100000, URZ ;  /* 0x0010000005047890 */ /* 0x000fc8000fffe1ff */
[----:B------:R-:W-:Y:S02]  /*1120*/  USHF.L.U32 UR5, UR4, 0xb, URZ ;  /* 0x0000000b04057899 */ /* 0x000fe400080006ff */
[----:B------:R-:W-:Y:S01]  /*1130*/  USHF.L.U32 UR4, UR4, 0x1, URZ ;  /* 0x0000000104047899 */ /* 0x000fe200080006ff */
[----:B------:R-:W1:Y:S11]  /*1140*/  FENCE.VIEW.ASYNC.S ;  /* 0x00000000000073c6 */ /* 0x000e760000000000 */
[----:B-1----:R1:W2:Y:S01]  /*1150*/  SYNCS.EXCH.64 URZ, [UR6+0x4a0], UR4 ;  /* 0x0004a00406ff75b2 */ /* 0x0022a20008000100 */
[----:B------:R1:W1:Y:S01]  /*1160*/  SYNCS.EXCH.64 URZ, [UR6+0x4a8], UR4 ;  /* 0x0004a80406ff75b2 */ /* 0x0002620008000100 */
[----:B------:R-:W-:Y:S01]  /*1170*/  NOP ;  /* 0x0000000000007918 */ /* 0x000fe20000000000 */
.L_x_12:
[----:B------:R-:W3:Y:S01]  /*1180*/  SHFL.IDX PT, R2, R48, RZ, 0x1f ;  /* 0x00001fff30027589 */ /* 0x000ee200000e0000 */
[----:B------:R-:W-:Y:S01]  /*1190*/  NOP ;  /* 0x0000000000007918 */ /* 0x000fe20000000000 */
[----:B---3--:R-:W-:-:S13]  /*11a0*/  ISETP.NE.AND P0, PT, R2, 0x4, PT ;  /* 0x000000040200780c */ /* 0x008fda0003f05270 */
[----:B------:R-:W-:Y:S05]  /*11b0*/  @P0 BRA `(.L_x_13) ;  /* 0x00000000004c0947 */ /* 0x000fea0003800000 */
[----:B-12---:R-:W1:Y:S01]  /*11c0*/  S2UR UR6, SR_CgaCtaId ;  /* 0x00000000000679c3 */ /* 0x006e620000008800 */
[----:B------:R-:W-:Y:S01]  /*11d0*/  UMOV UR4, 0x1e0 ;  /* 0x000001e000047882 */ /* 0x000fe20000000000 */
[----:B------:R-:W-:Y:S01]  /*11e0*/  UMOV UR5, 0x400 ;  /* 0x0000040000057882 */ /* 0x000fe20000000000 */
[----:B------:R-:W-:Y:S01]  /*11f0*/  USEL UR4, UR4, 0x1a0, UP3 ;  /* 0x000001a004047887 */ /* 0x000fe20009800000 */
[----:B------:R-:W-:Y:S01]  /*1200*/  UMOV UR8, 0x1 ;  /* 0x0000000100087882 */ /* 0x000fe20000000000 */
[----:B------:R-:W-:Y:S01]  /*1210*/  ELECT P0, URZ, PT ;  /* 0x0000000000ff782f */ /* 0x000fe20003800000 */
[----:B------:R-:W-:-:S04]  /*1220*/  UIADD3 UR8, UPT, UPT, -UR8, 0x100000, URZ ;  /* 0x0010000008087890 */ /* 0x000fc8000fffe1ff */
[----:B------:R-:W-:Y:S02]  /*1230*/  USHF.L.U32 UR9, UR8, 0xb, URZ ;  /* 0x0000000b08097899 */ /* 0x000fe400080006ff */
[----:B------:R-:W-:Y:S02]  /*1240*/  USHF.L.U32 UR8, UR8, 0x1, URZ ;  /* 0x0000000108087899 */ /* 0x000fe400080006ff */
[----:B-1----:R-:W-:Y:S02]  /*1250*/  ULEA UR6, UR6, UR5, 0x18 ;  /* 0x0000000506067291 */ /* 0x002fe4000f8ec0ff */
[----:B------:R-:W-:-:S04]  /*1260*/  UIADD3 UR4, UPT, UPT, -UR4, 0x100000, URZ ;  /* 0x0010000004047890 */ /* 0x000fc8000fffe1ff */
[----:B------:R-:W-:Y:S02]  /*1270*/  USHF.L.U32 UR5, UR4, 0xb, URZ ;  /* 0x0000000b04057899 */ /* 0x000fe400080006ff */
[----:B------:R-:W-:Y:S01]  /*1280*/  USHF.L.U32 UR4, UR4, 0x1, URZ ;  /* 0x0000000104047899 */ /* 0x000fe200080006ff */
[----:B------:R-:W1:Y:S03]  /*1290*/  FENCE.VIEW.ASYNC.S ;  /* 0x00000000000073c6 */ /* 0x000e660000000000 */
[----:B-1----:R3:W1:Y:S08]  /*12a0*/  SYNCS.EXCH.64 URZ, [UR6+0x4b0], UR8 ;  /* 0x0004b00806ff75b2 */ /* 0x0026700008000100 */
[----:B------:R3:W2:Y:S01]  /*12b0*/  SYNCS.EXCH.64 URZ, [UR6+0x4c0], UR4 ;  /* 0x0004c00406ff75b2 */ /* 0x0006a20008000100 */
[----:B------:R3:W1:Y:S01]  /*12c0*/  SYNCS.EXCH.64 URZ, [UR6+0x4b8], UR8 ;  /* 0x0004b80806ff75b2 */ /* 0x0006620008000100 */
[----:B------:R3:W1:Y:S02]  /*12d0*/  SYNCS.EXCH.64 URZ, [UR6+0x4c8], UR4 ;  /* 0x0004c80406ff75b2 */ /* 0x0006640008000100 */
[----:B---3--:R-:W-:Y:S01]  /*12e0*/  NOP ;  /* 0x0000000000007918 */ /* 0x008fe20000000000 */
.L_x_13:
[----:B------:R-:W3:Y:S01]  /*12f0*/  SHFL.IDX PT, R2, R48, RZ, 0x1f ;  /* 0x00001fff30027589 */ /* 0x000ee200000e0000 */
[----:B------:R-:W-:Y:S01]  /*1300*/  NOP ;  /* 0x0000000000007918 */ /* 0x000fe20000000000 */
[----:B---3--:R-:W-:-:S13]  /*1310*/  ISETP.NE.AND P0, PT, R2, 0x5, PT ;  /* 0x000000050200780c */ /* 0x008fda0003f05270 */
[----:B------:R-:W-:Y:S05]  /*1320*/  @P0 BRA `(.L_x_14) ;  /* 0x0000000000580947 */ /* 0x000fea0003800000 */
[----:B-12---:R-:W1:Y:S01]  /*1330*/  S2UR UR4, SR_CgaCtaId ;  /* 0x00000000000479c3 */ /* 0x006e620000008800 */
        /* <DEDUP_REMOVED lines=10> */
[----:B-1----:R-:W-:Y:S01]  /*13e0*/  ULEA UR4, UR4, UR5, 0x18 ;  /* 0x0000000504047291 */ /* 0x002fe2000f8ec0ff */
[----:B------:R-:W1:Y:S11]  /*13f0*/  FENCE.VIEW.ASYNC.S ;  /* 0x00000000000073c6 */ /* 0x000e760000000000 */
[----:B-1----:R3:W1:Y:S01]  /*1400*/  SYNCS.EXCH.64 URZ, [UR4+0x4d0], UR8 ;  /* 0x0004d00804ff75b2 */ /* 0x0026620008000100 */
[----:B------:R3:W2:Y:S01]  /*1410*/  SYNCS.EXCH.64 URZ, [UR4+0x4f0], UR6 ;  /* 0x0004f00604ff75b2 */ /* 0x0006a20008000100 */
[----:B------:R3:W1:Y:S01]  /*1420*/  SYNCS.EXCH.64 URZ, [UR4+0x4d8], UR8 ;  /* 0x0004d80804ff75b2 */ /* 0x0006620008000100 */
[----:B------:R3:W1:Y:S01]  /*1430*/  SYNCS.EXCH.64 URZ, [UR4+0x4f8], UR6 ;  /* 0x0004f80604ff75b2 */ /* 0x0006620008000100 */
[----:B------:R3:W1:Y:S01]  /*1440*/  SYNCS.EXCH.64 URZ, [UR4+0x4e0], UR8 ;  /* 0x0004e00804ff75b2 */ /* 0x0006620008000100 */
[----:B------:R3:W1:Y:S01]  /*1450*/  SYNCS.EXCH.64 URZ, [UR4+0x500], UR6 ;  /* 0x0005000604ff75b2 */ /* 0x0006620008000100 */
[----:B------:R3:W1:Y:S01]  /*1460*/  SYNCS.EXCH.64 URZ, [UR4+0x4e8], UR8 ;  /* 0x0004e80804ff75b2 */ /* 0x0006620008000100 */
[----:B------:R3:W1:Y:S02]  /*1470*/  SYNCS.EXCH.64 URZ, [UR4+0x508], UR6 ;  /* 0x0005080604ff75b2 */ /* 0x0006640008000100 */
[----:B---3--:R-:W-:Y:S01]  /*1480*/  NOP ;  /* 0x0000000000007918 */ /* 0x008fe20000000000 */
.L_x_14:
[----:B------:R-:W3:Y:S01]  /*1490*/  SHFL.IDX PT, R2, R48, RZ, 0x1f ;  /* 0x00001fff30027589 */ /* 0x000ee200000e0000 */
[----:B------:R-:W1:Y:S01]  /*14a0*/  S2UR UR61, SR_CgaCtaId ;  /* 0x00000000003d79c3 */ /* 0x000e620000008800 */
[----:B------:R-:W-:Y:S01]  /*14b0*/  NOP ;  /* 0x0000000000007918 */ /* 0x000fe20000000000 */
[----:B---3--:R-:W-:-:S13]  /*14c0*/  ISETP.NE.AND P0, PT, R2, 0x3, PT ;  /* 0x000000030200780c */ /* 0x008fda0003f05270 */
[----:B-1----:R-:W-:Y:S05]  /*14d0*/  @P0 BRA `(.L_x_15) ;  /* 0x0000000000340947 */ /* 0x002fea0003800000 */
[----:B--2---:R-:W-:Y:S01]  /*14e0*/  UMOV UR4, 0x400 ;  /* 0x0000040000047882 */ /* 0x004fe20000000000 */
[----:B------:R-:W-:Y:S01]  /*14f0*/  UMOV UR6, 0x20 ;  /* 0x0000002000067882 */ /* 0x000fe20000000000 */
[----:B------:R-:W-:Y:S02]  /*1500*/  ULEA UR4, UR61, UR4, 0x18 ;  /* 0x000000043d047291 */ /* 0x000fe4000f8ec0ff */
[----:B------:R-:W-:-:S04]  /*1510*/  UIADD3 UR6, UPT, UPT, -UR6, 0x100000, URZ ;  /* 0x0010000006067890 */ /* 0x000fc8000fffe1ff */
[----:B------:R-:W-:Y:S02]  /*1520*/  USHF.L.U32 UR7, UR6, 0xb, URZ ;  /* 0x0000000b06077899 */ /* 0x000fe400080006ff */
[----:B------:R-:W-:Y:S01]  /*1530*/  USHF.L.U32 UR6, UR6, 0x1, URZ ;  /* 0x0000000106067899 */ /* 0x000fe200080006ff */
[----:B------:R-:W-:Y:S01]  /*1540*/  ELECT P0, URZ, PT ;  /* 0x0000000000ff782f */ /* 0x000fe20003800000 */
[----:B------:R-:W1:Y:S10]  /*1550*/  FENCE.VIEW.ASYNC.S ;  /* 0x00000000000073c6 */ /* 0x000e740000000000 */
[----:B-1----:R1:W3:Y:S01]  /*1560*/  SYNCS.EXCH.64 URZ, [UR4+0x510], UR6 ;  /* 0x0005100604ff75b2 */ /* 0x0022e20008000100 */
[----:B------:R1:W2:Y:S01]  /*1570*/  SYNCS.EXCH.64 URZ, [UR4+0x520], UR6 ;  /* 0x0005200604ff75b2 */ /* 0x0002a20008000100 */
[----:B------:R1:W1:Y:S01]  /*1580*/  SYNCS.EXCH.64 URZ, [UR4+0x518], UR6 ;  /* 0x0005180604ff75b2 */ /* 0x0002620008000100 */
[----:B------:R1:W1:Y:S01]  /*1590*/  SYNCS.EXCH.64 URZ, [UR4+0x528], UR6 ;  /* 0x0005280604ff75b2 */ /* 0x0002620008000100 */
[----:B------:R-:W-:Y:S01]  /*15a0*/  NOP ;  /* 0x0000000000007918 */ /* 0x000fe20000000000 */
.L_x_15:
[----:B-12---:R-:W1:Y:S01]  /*15b0*/  LDCU UR4, c[0x0][0x36c] ;  /* 0x00006d80ff0477ac */ /* 0x006e620008000800 */
[----:B------:R-:W-:Y:S01]  /*15c0*/  ISETP.NE.OR P3, PT, R0, 0x2, !P3 ;  /* 0x000000020000780c */ /* 0x000fe20005f65670 */
[----:B------:R-:W-:Y:S01]  /*15d0*/  NOP ;  /* 0x0000000000007918 */ /* 0x000fe20000000000 */
[----:B------:R-:W-:Y:S01]  /*15e0*/  LOP3.LUT R0, R37, 0x1f, RZ, 0xc0, !PT ;  /* 0x0000001f25007812 */ /* 0x000fe200078ec0ff */
[----:B------:R-:W-:Y:S02]  /*15f0*/  UISETP.NE.AND UP4, UPT, UR18, 0x2, UPT ;  /* 0x000000021200788c */ /* 0x000fe4000bf85270 */
[----:B------:R-:W-:Y:S02]  /*1600*/  UISETP.NE.AND UP5, UPT, UR18, URZ, UPT ;  /* 0x000000ff1200728c */ /* 0x000fe4000bfa5270 */
[----:B-1----:R-:W-:-:S09]  /*1610*/  UISETP.EQ.U32.AND UP6, UPT, UR4, 0x1, UPT ;  /* 0x000000010400788c */ /* 0x002fd2000bfc2070 */
[----:B------:R-:W-:Y:S05]  /*1620*/  BRA.U !UP6, `(.L_x_16) ;  /* 0x000000010e087547 */ /* 0x000fea000b800000 */
[----:B---34-:R-:W-:Y:S01]  /*1630*/  UCGABAR_ARV ;  /* 0x00000000000079c7 */ /* 0x018fe20008000000 */
[----:B------:R-:W-:Y:S05]  /*1640*/  BRA `(.L_x_17) ;  /* 0x0000000000047947 */ /* 0x000fea0003800000 */
.L_x_16:
[----:B---34-:R-:W-:Y:S01]  /*1650*/  NOP ;  /* 0x0000000000007918 */ /* 0x018fe20000000000 */
.L_x_17:
[----:B------:R-:W1:Y:S01]  /*1660*/  S2UR UR46, SR_CTAID.X ;  /* 0x00000000002e79c3 */ /* 0x000e620000002500 */
[----:B------:R-:W-:-:S05]  /*1670*/  CS2R.32 R3, SR_CgaSize ;  /* 0x0000000000037805 */ /* 0x000fca0000008a00 */
[----:B------:R-:W-:-:S05]  /*1680*/  IMAD R3, R3, -0xa0, RZ ;  /* 0xffffff6003037824 */ /* 0x000fca00078e02ff */
[----:B------:R-:W-:-:S14]  /*1690*/  R2UR UR5, R3 ;  /* 0x00000000030572ca */ /* 0x000fdc00000e0000 */
[----:B------:R-:W2:Y:S01]  /*16a0*/  LDCU UR5, c[0x0][UR5+0x2b0] ;  /* 0x00005600050577ac */ /* 0x000ea20008000800 */
[----:B------:R-:W-:-:S05]  /*16b0*/  CS2R.32 R3, SR_CgaSize ;  /* 0x0000000000037805 */ /* 0x000fca0000008a00 */
[----:B------:R-:W-:-:S05]  /*16c0*/  IMAD R3, R3, -0xa0, RZ ;  /* 0xffffff6003037824 */ /* 0x000fca00078e02ff */
[----:B------:R-:W-:-:S14]  /*16d0*/  R2UR UR4, R3 ;  /* 0x00000000030472ca */ /* 0x000fdc00000e0000 */
[----:B------:R-:W3:Y:S01]  /*16e0*/  LDCU UR4, c[0x0][UR4+0x2b4] ;  /* 0x00005680040477ac */ /* 0x000ee20008000800 */
[----:B------:R-:W4:Y:S01]  /*16f0*/  S2UR UR45, SR_CTAID.Y ;  /* 0x00000000002d79c3 */ /* 0x000f220000002600 */
[----:B------:R-:W-:-:S05]  /*1700*/  CS2R.32 R3, SR_CgaSize ;  /* 0x0000000000037805 */ /* 0x000fca0000008a00 */
[----:B------:R-:W-:-:S05]  /*1710*/  IMAD R3, R3, -0xa0, RZ ;  /* 0xffffff6003037824 */ /* 0x000fca00078e02ff */
[----:B------:R-:W-:-:S14]  /*1720*/  R2UR UR58, R3 ;  /* 0x00000000033a72ca */ /* 0x000fdc00000e0000 */
[----:B------:R-:W3:Y:S01]  /*1730*/  LDCU UR58, c[0x0][UR58+0x2a0] ;  /* 0x000054003a3a77ac */ /* 0x000ee20008000800 */
[----:B------:R-:W-:-:S05]  /*1740*/  CS2R.32 R3, SR_CgaSize ;  /* 0x0000000000037805 */ /* 0x000fca0000008a00 */
[----:B------:R-:W-:-:S05]  /*1750*/  IMAD R3, R3, -0xa0, RZ ;  /* 0xffffff6003037824 */ /* 0x000fca00078e02ff */
[----:B------:R-:W-:-:S14]  /*1760*/  R2UR UR55, R3 ;  /* 0x00000000033772ca */ /* 0x000fdc00000e0000 */
[----:B------:R-:W3:Y:S01]  /*1770*/  LDCU UR55, c[0x0][UR55+0x2a4] ;  /* 0x00005480373777ac */ /* 0x000ee20008000800 */
[----:B------:R-:W-:Y:S01]  /*1780*/  USHF.L.U32 UR25, UR61, 0x9, URZ ;  /* 0x000000093d197899 */ /* 0x000fe200080006ff */
[----:B------:R-:W3:Y:S01]  /*1790*/  LDCU UR19, c[0x0][0xb24] ;  /* 0x00016480ff1377ac */ /* 0x000ee20008000800 */
[----:B------:R-:W3:Y:S01]  /*17a0*/  LDCU UR42, c[0x0][0xb24] ;  /* 0x00016480ff2a77ac */ /* 0x000ee20008000800 */
[----:B-1----:R-:W-:Y:S01]  /*17b0*/  I2FP.F32.U32 R3, UR46 ;  /* 0x0000002e00037c45 */ /* 0x002fe20008201000 */
[----:B------:R-:W1:Y:S04]  /*17c0*/  LDCU UR22, c[0x0][0xb30] ;  /* 0x00016600ff1677ac */ /* 0x000e680008000800 */
[----:B--2---:R-:W-:Y:S01]  /*17d0*/  FMUL R3, R3, UR5 ;  /* 0x0000000503037c20 */ /* 0x004fe20008400000 */
[----:B------:R-:W-:Y:S01]  /*17e0*/  ULOP3.LUT UR25, UR25, 0x200, URZ, 0xc0, !UPT ;  /* 0x0000020019197892 */ /* 0x000fe2000f8ec0ff */
[----:B----4-:R-:W-:-:S04]  /*17f0*/  I2FP.F32.U32 R2, UR45 ;  /* 0x0000002d00027c45 */ /* 0x010fc80008201000 */
[----:B------:R-:W2:Y:S01]  /*1800*/  F2I.U32.TRUNC.NTZ R3, R3 ;  /* 0x0000000300037305 */ /* 0x000ea2000020f000 */
[----:B---3--:R-:W-:-:S07]  /*1810*/  FMUL R2, R2, UR4 ;  /* 0x0000000402027c20 */ /* 0x008fce0008400000 */
[----:B------:R-:W3:Y:S01]  /*1820*/  F2I.U32.TRUNC.NTZ R2, R2 ;  /* 0x0000000200027305 */ /* 0x000ee2000020f000 */
[----:B--2---:R-:W-:Y:S02]  /*1830*/  R2UR UR4, R3 ;  /* 0x00000000030472ca */ /* 0x004fe400000e0000 */
[----:B---3--:R-:W-:Y:S02]  /*1840*/  R2UR UR6, R2 ;  /* 0x00000000020672ca */ /* 0x008fe400000e0000 */
[----:B------:R-:W-:-:S09]  /*1850*/  PRMT R2, RZ, 0x7610, R2 ;  /* 0x00007610ff027816 */ /* 0x000fd20000000002 */
[----:B------:R-:W-:-:S04]  /*1860*/  UIADD3 UR5, UPT, UPT, -UR4, URZ, URZ ;  /* 0x000000ff04057290 */ /* 0x000fc8000fffe1ff */
[----:B------:R-:W-:Y:S02]  /*1870*/  UIMAD UR58, UR58, UR5, UR46 ;  /* 0x000000053a3a72a4 */ /* 0x000fe4000f8e022e */
[----:B------:R-:W-:-:S04]  /*1880*/  UIADD3 UR4, UPT, UPT, -UR6, URZ, URZ ;  /* 0x000000ff06047290 */ /* 0x000fc8000fffe1ff */
[----:B------:R-:W-:Y:S01]  /*1890*/  UIMAD UR55, UR55, UR4, UR45 ;  /* 0x00000004373772a4 */ /* 0x000fe2000f8e022d */
[----:B-1----:R-:W-:Y:S11]  /*18a0*/  BRA.U UP5, `(.L_x_18) ;  /* 0x0000000105247547 */ /* 0x002ff6000b800000 */
[----:B------:R-:W-:-:S04]  /*18b0*/  UISETP.NE.AND UP0, UPT, UR55, URZ, UPT ;  /* 0x000000ff3700728c */ /* 0x000fc8000bf05270 */
[----:B------:R-:W-:-:S04]  /*18c0*/  UISETP.EQ.OR UP0, UPT, UR58, URZ, !UP0 ;  /* 0x000000ff3a00728c */ /* 0x000fc8000c702670 */
[----:B------:R-:W-:Y:S02]  /*18d0*/  USEL UR5, URZ, 0x1, !UP0 ;  /* 0x00000001ff057887 */ /* 0x000fe4000c000000 */
[----:B------:R-:W-:-:S04]  /*18e0*/  UISETP.NE.AND UP0, UPT, UR55, URZ, UPT ;  /* 0x000000ff3700728c */ /* 0x000fc8000bf05270 */
[----:B------:R-:W-:Y:S02]  /*18f0*/  USEL UR4, URZ, 0x2, UP0 ;  /* 0x00000002ff047887 */ /* 0x000fe40008000000 */
[----:B------:R-:W-:-:S04]  /*1900*/  UISETP.NE.AND UP0, UPT, UR58, 0x1, UPT ;  /* 0x000000013a00788c */ /* 0x000fc8000bf05270 */
[----:B------:R-:W-:-:S04]  /*1910*/  USEL UR4, UR4, 0x2, UP0 ;  /* 0x0000000204047887 */ /* 0x000fc80008000000 */
[----:B------:R-:W-:-:S06]  /*1920*/  UIADD3 UR4, UPT, UPT, UR5, UR4, URZ ;  /* 0x0000000405047290 */ /* 0x000fcc000fffe0ff */
[----:B------:R-:W-:-:S07]  /*1930*/  MOV R2, UR4 ;  /* 0x0000000400027c02 */ /* 0x000fce0008000f00 */
.L_x_18:
[----:B------:R-:W1:Y:S01]  /*1940*/  S2UR UR36, SR_CTAID.Z ;  /* 0x00000000002479c3 */ /* 0x000e620000002700 */
[----:B------:R-:W-:-:S09]  /*1950*/  UISETP.GE.AND UP0, UPT, UR19, 0x1, UPT ;  /* 0x000000011300788c */ /* 0x000fd2000bf06270 */
[----:B------:R-:W-:Y:S05]  /*1960*/  BRA.U !UP0, `(.L_x_19) ;  /* 0x0000000108d47547 */ /* 0x000fea000b800000 */
[----:B------:R-:W2:Y:S01]  /*1970*/  LDCU.128 UR12, c[0x0][0xb10] ;  /* 0x00016200ff0c77ac */ /* 0x000ea20008000c00 */
[----:B------:R-:W3:Y:S01]  /*1980*/  LDCU UR20, c[0x0][0xb0c] ;  /* 0x00016180ff1477ac */ /* 0x000ee20008000800 */
[----:B------:R-:W4:Y:S01]  /*1990*/  LDCU UR6, c[0x0][0x370] ;  /* 0x00006e00ff0677ac */ /* 0x000f220008000800 */
[----:B------:R-:W1:Y:S01]  /*19a0*/  LDCU UR7, c[0x0][0x374] ;  /* 0x00006e80ff0777ac */ /* 0x000e620008000800 */
[----:B------:R-:W1:Y:S01]  /*19b0*/  LDCU UR21, c[0x0][0xb20] ;  /* 0x00016400ff1577ac */ /* 0x000e620008000800 */
[----:B--2---:R-:W-:Y:S02]  /*19c0*/  UIMAD.WIDE.U32 UR4, UR46, UR12, URZ ;  /* 0x0000000c2e0472a5 */ /* 0x004fe4000f8e00ff */
[----:B---3--:R-:W-:Y:S01]  /*19d0*/  UISETP.NE.AND UP0, UPT, UR20, 0x1, UPT ;  /* 0x000000011400788c */ /* 0x008fe2000bf05270 */
[----:B------:R-:W2:Y:S01]  /*19e0*/  LDCU.64 UR8, c[0x0][0xb28] ;  /* 0x00016500ff0877ac */ /* 0x000ea20008000a00 */
[----:B----4-:R-:W-:-:S03]  /*19f0*/  UIMAD.WIDE.U32 UR10, UR6, UR12, URZ ;  /* 0x0000000c060a72a5 */ /* 0x010fc6000f8e00ff */
[----:B------:R-:W-:Y:S01]  /*1a00*/  UMOV UR4, UR5 ;  /* 0x0000000500047c82 */ /* 0x000fe20008000000 */
[----:B------:R-:W-:Y:S02]  /*1a10*/  UISETP.NE.AND UP2, UPT, UR19, 0x1, UPT ;  /* 0x000000011300788c */ /* 0x000fe4000bf45270 */
[----:B------:R-:W-:Y:S01]  /*1a20*/  USHF.R.U32.HI UR4, URZ, UR13, UR4 ;  /* 0x0000000dff047299 */ /* 0x000fe20008011604 */
[----:B------:R-:W-:Y:S01]  /*1a30*/  UMOV UR10, UR11 ;  /* 0x0000000b000a7c82 */ /* 0x000fe20008000000 */
[----:B------:R-:W-:Y:S02]  /*1a40*/  UIMAD.WIDE.U32 UR16, UR45, UR15, URZ ;  /* 0x0000000f2d1072a5 */ /* 0x000fe4000f8e00ff */
[----:B------:R-:W-:Y:S02]  /*1a50*/  USEL UR5, UR46, UR4, !UP0 ;  /* 0x000000042e057287 */ /* 0x000fe4000c000000 */
[----:B------:R-:W-:Y:S02]  /*1a60*/  @UP0 USHF.R.U32.HI UR6, URZ, UR13, UR10 ;  /* 0x0000000dff060299 */ /* 0x000fe4000801160a */
[----:B------:R-:W-:-:S02]  /*1a70*/  UISETP.NE.AND UP0, UPT, UR14, 0x1, UPT ;  /* 0x000000010e00788c */ /* 0x000fc4000bf05270 */
[----:B-1----:R-:W-:Y:S02]  /*1a80*/  UIMAD.WIDE.U32 UR10, UR7, UR15, URZ ;  /* 0x0000000f070a72a5 */ /* 0x002fe4000f8e00ff */
[----:B--2---:R-:W-:Y:S01]  /*1a90*/  UIMAD.WIDE.U32 UR12, UR6, UR8, URZ ;  /* 0x00000008060c72a5 */ /* 0x004fe2000f8e00ff */
[----:B------:R-:W-:Y:S02]  /*1aa0*/  UMOV UR4, UR17 ;  /* 0x0000001100047c82 */ /* 0x000fe40008000000 */
[----:B------:R-:W-:Y:S02]  /*1ab0*/  USHF.R.U32.HI UR4, URZ, UR21, UR4 ;  /* 0x00000015ff047299 */ /* 0x000fe40008011604 */
[----:B------:R-:W-:Y:S02]  /*1ac0*/  UMOV UR10, UR11 ;  /* 0x0000000b000a7c82 */ /* 0x000fe40008000000 */
[----:B------:R-:W-:Y:S01]  /*1ad0*/  UMOV UR12, UR13 ;  /* 0x0000000d000c7c82 */ /* 0x000fe20008000000 */
[----:B------:R-:W-:-:S02]  /*1ae0*/  @UP0 USHF.R.U32.HI UR7, URZ, UR21, UR10 ;  /* 0x00000015ff070299 */ /* 0x000fc4000801160a */
[----:B------:R-:W-:Y:S02]  /*1af0*/  USEL UR4, UR45, UR4, !UP0 ;  /* 0x000000042d047287 */ /* 0x000fe4000c000000 */
[----:B------:R-:W-:Y:S02]  /*1b00*/  UIMAD.WIDE.U32 UR10, UR7, UR8, URZ ;  /* 0x00000008070a72a5 */ /* 0x000fe4000f8e00ff */
[----:B------:R-:W-:Y:S02]  /*1b10*/  @UP2 USHF.R.U32.HI UR6, URZ, UR9, UR12 ;  /* 0x00000009ff062299 */ /* 0x000fe4000801160c */
[----:B------:R-:W-:-:S03]  /*1b20*/  UIMAD.WIDE.U32 UR12, UR4, UR8, URZ ;  /* 0x00000008040c72a5 */ /* 0x000fc6000f8e00ff */
[----:B------:R-:W-:Y:S02]  /*1b30*/  UMOV UR10, UR11 ;  /* 0x0000000b000a7c82 */ /* 0x000fe40008000000 */
[----:B------:R-:W-:Y:S02]  /*1b40*/  @UP2 USHF.R.U32.HI UR7, URZ, UR9, UR10 ;  /* 0x00000009ff072299 */ /* 0x000fe4000801160a */
[----:B------:R-:W-:Y:S02]  /*1b50*/  UIMAD UR10, UR6, UR19, URZ ;  /* 0x00000013060a72a4 */ /* 0x000fe4000f8e02ff */
[----:B------:R-:W-:-:S04]  /*1b60*/  UIMAD UR7, UR7, UR19, URZ ;  /* 0x00000013070772a4 */ /* 0x000fc8000f8e02ff */
[----:B------:R-:W-:-:S03]  /*1b70*/  UISETP.GE.AND UP0, UPT, UR4, UR7, UPT ;  /* 0x000000070400728c */ /* 0x000fc6000bf06270 */
[----:B------:R-:W-:Y:S01]  /*1b80*/  UMOV UR7, UR13 ;  /* 0x0000000d00077c82 */ /* 0x000fe20008000000 */
[----:B------:R-:W-:Y:S02]  /*1b90*/  UISETP.GE.OR UP0, UPT, UR5, UR10, UP0 ;  /* 0x0000000a0500728c */ /* 0x000fe40008706670 */
[----:B------:R-:W-:Y:S02]  /*1ba0*/  UIMAD.WIDE.U32 UR10, UR5, UR8, URZ ;  /* 0x00000008050a72a5 */ /* 0x000fe4000f8e00ff */
[----:B------:R-:W-:Y:S02]  /*1bb0*/  USHF.R.U32.HI UR7, URZ, UR9, UR7 ;  /* 0x00000009ff077299 */ /* 0x000fe40008011607 */
[----:B------:R-:W-:Y:S02]  /*1bc0*/  UIADD3 UR10, UPT, UPT, -UR4, URZ, URZ ;  /* 0x000000ff040a7290 */ /* 0x000fe4000fffe1ff */
[----:B------:R-:W-:Y:S02]  /*1bd0*/  USEL UR7, UR4, UR7, !UP2 ;  /* 0x0000000704077287 */ /* 0x000fe4000d000000 */
[----:B------:R-:W-:Y:S01]  /*1be0*/  UIMAD UR10, UR14, UR10, UR45 ;  /* 0x0000000a0e0a72a4 */ /* 0x000fe2000f8e022d */
[----:B------:R-:W-:Y:S01]  /*1bf0*/  @!UP0 UMOV UR8, UR11 ;  /* 0x0000000b00088c82 */ /* 0x000fe20008000000 */
[----:B------:R-:W-:-:S02]  /*1c00*/  UIADD3 UR11, UPT, UPT, -UR5, URZ, URZ ;  /* 0x000000ff050b7290 */ /* 0x000fc4000fffe1ff */
[----:B------:R-:W-:Y:S02]  /*1c10*/  @!UP0 USHF.R.U32.HI UR8, URZ, UR9, UR8 ;  /* 0x00000009ff088299 */ /* 0x000fe40008011608 */
[----:B------:R-:W-:Y:S02]  /*1c20*/  UIADD3 UR9, UPT, UPT, -UR7, URZ, URZ ;  /* 0x000000ff07097290 */ /* 0x000fe4000fffe1ff */
[----:B------:R-:W-:Y:S02]  /*1c30*/  @!UP0 USEL UR8, UR5, UR8, !UP2 ;  /* 0x0000000805088287 */ /* 0x000fe4000d000000 */
[----:B------:R-:W-:Y:S02]  /*1c40*/  UIMAD UR9, UR19, UR9, UR4 ;  /* 0x00000009130972a4 */ /* 0x000fe4000f8e0204 */
[----:B------:R-:W-:Y:S02]  /*1c50*/  @!UP0 UIADD3 UR7, UPT, UPT, UR7, -UR8, URZ ;  /* 0x8000000807078290 */ /* 0x000fe4000fffe0ff */
[----:B------:R-:W-:-:S02]  /*1c60*/  @!UP0 UIMAD UR6, UR9, UR6, UR8 ;  /* 0x00000006090682a4 */ /* 0x000fc4000f8e0208 */
[----:B------:R-:W-:Y:S02]  /*1c70*/  @!UP0 UIMAD UR4, UR7, UR19, UR5 ;  /* 0x00000013070482a4 */ /* 0x000fe4000f8e0205 */
[----:B------:R-:W-:Y:S02]  /*1c80*/  UIMAD UR46, UR20, UR11, UR46 ;  /* 0x0000000b142e72a4 */ /* 0x000fe4000f8e022e */
[----:B------:R-:W-:Y:S01]  /*1c90*/  UIMAD UR45, UR4, UR14, UR10 ;  /* 0x0000000e042d72a4 */ /* 0x000fe2000f8e020a */
[----:B------:R-:W-:Y:S02]  /*1ca0*/  @!UP0 UMOV UR5, UR6 ;  /* 0x0000000600058c82 */ /* 0x000fe40008000000 */
[----:B------:R-:W-:-:S12]  /*1cb0*/  UIMAD UR46, UR5, UR20, UR46 ;  /* 0x00000014052e72a4 */ /* 0x000fd8000f8e022e */
.L_x_19:
[----:B------:R-:W-:-:S09]  /*1cc0*/  UISETP.NE.AND UP0, UPT, UR22, 0x1, UPT ;  /* 0x000000011600788c */ /* 0x000fd2000bf05270 */
[----:B------:R-:W-:Y:S05]  /*1cd0*/  BRA.U UP0, `(.L_x_20) ;  /* 0x0000000100407547 */ /* 0x000fea000b800000 */
[----:B------:R-:W2:Y:S01]  /*1ce0*/  LDCU.128 UR8, c[0x0][0xb10] ;  /* 0x00016200ff0877ac */ /* 0x000ea20008000c00 */
[----:B------:R-:W3:Y:S01]  /*1cf0*/  LDCU UR12, c[0x0][0xb0c] ;  /* 0x00016180ff0c77ac */ /* 0x000ee20008000800 */
[----:B------:R-:W4:Y:S01]  /*1d00*/  LDCU UR13, c[0x0][0xb20] ;  /* 0x00016400ff0d77ac */ /* 0x000f220008000800 */
[----:B--2---:R-:W-:Y:S02]  /*1d10*/  UIMAD.WIDE.U32 UR4, UR46, UR8, URZ ;  /* 0x000000082e0472a5 */ /* 0x004fe4000f8e00ff */
[----:B------:R-:W-:Y:S02]  /*1d20*/  UIMAD.WIDE.U32 UR6, UR45, UR11, URZ ;  /* 0x0000000b2d0672a5 */ /* 0x000fe4000f8e00ff */
[----:B---3--:R-:W-:Y:S02]  /*1d30*/  UISETP.NE.AND UP0, UPT, UR12, 0x1, UPT ;  /* 0x000000010c00788c */ /* 0x008fe4000bf05270 */
[----:B------:R-:W-:-:S03]  /*1d40*/  USHF.R.U32.HI UR5, URZ, UR9, UR5 ;  /* 0x00000009ff057299 */ /* 0x000fc60008011605 */
[----:B------:R-:W-:Y:S01]  /*1d50*/  UMOV UR4, UR7 ;  /* 0x0000000700047c82 */ /* 0x000fe20008000000 */
[----:B------:R-:W-:Y:S02]  /*1d60*/  USEL UR5, UR46, UR5, !UP0 ;  /* 0x000000052e057287 */ /* 0x000fe4000c000000 */
[----:B------:R-:W-:Y:S02]  /*1d70*/  UISETP.NE.AND UP0, UPT, UR10, 0x1, UPT ;  /* 0x000000010a00788c */ /* 0x000fe4000bf05270 */
[----:B----4-:R-:W-:-:S04]  /*1d80*/  USHF.R.U32.HI UR4, URZ, UR13, UR4 ;  /* 0x0000000dff047299 */ /* 0x010fc80008011604 */
[----:B------:R-:W-:-:S04]  /*1d90*/  USEL UR4, UR45, UR4, !UP0 ;  /* 0x000000042d047287 */ /* 0x000fc8000c000000 */
[----:B------:R-:W-:Y:S02]  /*1da0*/  UIADD3 UR6, UPT, UPT, UR5, -UR4, URZ ;  /* 0x8000000405067290 */ /* 0x000fe4000fffe0ff */
[----:B------:R-:W-:Y:S02]  /*1db0*/  UIADD3 UR4, UPT, UPT, -UR5, UR4, URZ ;  /* 0x0000000405047290 */ /* 0x000fe4000fffe1ff */
[----:B------:R-:W-:Y:S02]  /*1dc0*/  UIMAD UR45, UR6, UR10, UR45 ;  /* 0x0000000a062d72a4 */ /* 0x000fe4000f8e022d */
[----:B------:R-:W-:-:S12]  /*1dd0*/  UIMAD UR46, UR4, UR12, UR46 ;  /* 0x0000000c042e72a4 */ /* 0x000fd8000f8e022e */
.L_x_20:
[----:B------:R-:W-:Y:S01]  /*1de0*/  UISETP.NE.AND UP0, UPT, UR18, 0x2, UPT ;  /* 0x000000021200788c */ /* 0x000fe2000bf05270 */
[----:B------:R-:W-:Y:S09]  /*1df0*/  BRA.U !UP6, `(.L_x_21) ;  /* 0x000000010e0c7547 */ /* 0x000ff2000b800000 */
[----:B------:R-:W-:Y:S01]  /*1e00*/  UCGABAR_WAIT ;  /* 0x0000000000007dc7 */ /* 0x000fe20008000000 */
[----:B------:R-:W-:Y:S01]  /*1e10*/  CCTL.IVALL ;  /* 0x00000000ff00798f */ /* 0x000fe20002000000 */
[----:B------:R-:W-:Y:S05]  /*1e20*/  BRA `(.L_x_22) ;  /* 0x0000000000047947 */ /* 0x000fea0003800000 */
.L_x_21:
[----:B------:R-:W-:Y:S06]  /*1e30*/  BAR.SYNC.DEFER_BLOCKING 0x0 ;  /* 0x0000000000007b1d */ /* 0x000fec0000010000 */
.L_x_22:
[----:B------:R-:W-:Y:S05]  /*1e40*/  BRA.U UP0, `(.L_x_23) ;  /* 0x0000001100d07547 */ /* 0x000fea000b800000 */
[----:B------:R-:W2:Y:S01]  /*1e50*/  LDCU UR6, c[0x0][0x38c] ;  /* 0x00007180ff0677ac */ /* 0x000ea20008000800 */
[----:B------:R-:W-:Y:S01]  /*1e60*/  PLOP3.LUT P1, PT, PT, PT, UP3, 0x80, 0x8 ;  /* 0x000000000008781c */ /* 0x000fe20003f2f038 */
[----:B------:R-:W-:Y:S01]  /*1e70*/  IMAD.MOV.U32 R12, RZ, RZ, 0x1 ;  /* 0x00000001ff0c7424 */ /* 0x000fe200078e00ff */
[----:B------:R-:W-:Y:S01]  /*1e80*/  ISETP.EQ.OR P2, PT, R0, RZ, P3 ;  /* 0x000000ff0000720c */ /* 0x000fe20001f42670 */
[----:B------:R-:W-:Y:S01]  /*1e90*/  UMOV UR13, 0x400 ;  /* 0x00000400000d7882 */ /* 0x000fe20000000000 */
[----:B------:R-:W-:Y:S01]  /*1ea0*/  UISETP.NE.AND UP1, UPT, UR18, URZ, UPT ;  /* 0x000000ff1200728c */ /* 0x000fe2000bf25270 */
[----:B------:R-:W-:Y:S01]  /*1eb0*/  PLOP3.LUT P1, PT, P1, PT, PT, 0x8, 0x80 ;  /* 0x000000000080781c */ /* 0x000fe20000f2e170 */
[----:B------:R-:W-:Y:S01]  /*1ec0*/  USEL UR21, URZ, 0x1, UP4 ;  /* 0x00000001ff157887 */ /* 0x000fe2000a000000 */
[----:B------:R-:W-:Y:S01]  /*1ed0*/  CS2R R10, SRZ ;  /* 0x00000000000a7805 */ /* 0x000fe2000001ff00 */
[----:B------:R-:W-:Y:S01]  /*1ee0*/  ULEA UR13, UR61, UR13, 0x18 ;  /* 0x0000000d3d0d7291 */ /* 0x000fe2000f8ec0ff */
[----:B------:R-:W-:Y:S01]  /*1ef0*/  IMAD.MOV.U32 R9, RZ, RZ, RZ ;  /* 0x000000ffff097224 */ /* 0x000fe200078e00ff */
[----:B------:R-:W3:Y:S01]  /*1f00*/  LDCU UR40, c[0x0][0x370] ;  /* 0x00006e00ff2877ac */ /* 0x000ee20008000800 */
[----:B------:R-:W-:Y:S01]  /*1f10*/  IMAD.MOV.U32 R8, RZ, RZ, 0x1 ;  /* 0x00000001ff087424 */ /* 0x000fe200078e00ff */
[----:B------:R-:W4:Y:S01]  /*1f20*/  LDCU.64 UR26, c[0x0][0x348] ;  /* 0x00006900ff1a77ac */ /* 0x000f220008000a00 */
[----:B--2---:R-:W-:-:S02]  /*1f30*/  UIADD3 UR5, UPT, UPT, UR6, 0x1f, URZ ;  /* 0x0000001f06057890 */ /* 0x004fc4000fffe0ff */
[----:B------:R-:W-:Y:S02]  /*1f40*/  USHF.R.U32.HI UR48, URZ, 0x5, UR25 ;  /* 0x00000005ff307899 */ /* 0x000fe40008011619 */
[----:B------:R-:W-:Y:S02]  /*1f50*/  USHF.R.S32.HI UR4, URZ, 0x1f, UR5 ;  /* 0x0000001fff047899 */ /* 0x000fe40008011405 */
[----:B------:R-:W-:Y:S02]  /*1f60*/  UIADD3 UR49, UPT, UPT, UR6, 0x3e, URZ ;  /* 0x0000003e06317890 */ /* 0x000fe4000fffe0ff */
[----:B------:R-:W-:Y:S01]  /*1f70*/  ULEA.HI UR4, UR4, UR5, URZ, 0x5 ;  /* 0x0000000504047291 */ /* 0x000fe2000f8f28ff */
[----:B------:R-:W2:Y:S03]  /*1f80*/  LDCU UR39, c[0x0][0x374] ;  /* 0x00006e80ff2777ac */ /* 0x000ea60008000800 */
[----:B------:R-:W-:-:S02]  /*1f90*/  USHF.R.S32.HI UR43, URZ, 0x5, UR4 ;  /* 0x00000005ff2b7899 */ /* 0x000fc40008011404 */
[----:B------:R-:W-:Y:S02]  /*1fa0*/  UIADD3 UR4, UPT, UPT, UR6, -0x1, URZ ;  /* 0xffffffff06047890 */ /* 0x000fe4000fffe0ff */
[----:B------:R-:W-:Y:S02]  /*1fb0*/  UISETP.LT.U32.AND UP0, UPT, UR43, 0x49, UPT ;  /* 0x000000492b00788c */ /* 0x000fe4000bf01070 */
[----:B------:R-:W-:Y:S02]  /*1fc0*/  UISETP.GE.U32.AND UP2, UPT, UR4, -0x3f, UPT ;  /* 0xffffffc10400788c */ /* 0x000fe4000bf46070 */
[----:B------:R-:W-:Y:S02]  /*1fd0*/  USEL UR41, UR43, 0x49, UP0 ;  /* 0x000000492b297887 */ /* 0x000fe40008000000 */
[----:B------:R-:W-:Y:S02]  /*1fe0*/  USEL UR21, UR21, 0x2, UP1 ;  /* 0x0000000215157887 */ /* 0x000fe40008800000 */
[----:B------:R-:W-:-:S02]  /*1ff0*/  UIADD3 UR4, UPT, UPT, UR41, -0x1, URZ ;  /* 0xffffffff29047890 */ /* 0x000fc4000fffe0ff */
[----:B------:R-:W-:Y:S02]  /*2000*/  UIADD3 UR29, UPT, UPT, UR13, 0x25f00, UR25 ;  /* 0x00025f000d1d7890 */ /* 0x000fe4000fffe019 */
[----:B------:R-:W-:Y:S02]  /*2010*/  UIADD3 UR47, UPT, UPT, UR43, -UR41, URZ ;  /* 0x800000292b2f7290 */ /* 0x000fe4000fffe0ff */
[----:B------:R-:W-:Y:S01]  /*2020*/  @UP2 UIADD3 UR4, UPT, UPT, UR41, URZ, URZ ;  /* 0x000000ff29042290 */ /* 0x000fe2000fffe0ff */
[----:B------:R-:W-:-:S03]  /*2030*/  UMOV UR5, URZ ;  /* 0x000000ff00057c82 */ /* 0x000fc60008000000 */
[----:B------:R-:W-:Y:S02]  /*2040*/  UIADD3 UR28, UPT, UPT, UR4, 0x1, URZ ;  /* 0x00000001041c7890 */ /* 0x000fe4000fffe0ff */
[----:B--234-:R-:W-:-:S12]  /*2050*/  UIADD3 UR44, UPT, UPT, -UR4, URZ, URZ ;  /* 0x000000ff042c7290 */ /* 0x01cfd8000fffe1ff */
.L_x_43:
[----:B------:R-:W-:-:S09]  /*2060*/  UISETP.NE.AND UP0, UPT, UR61, URZ, UPT ;  /* 0x000000ff3d00728c */ /* 0x000fd2000bf05270 */
[----:B------:R-:W-:Y:S05]  /*2070*/  BRA.U UP0, `(.L_x_24) ;  /* 0x0000000100287547 */ /* 0x000fea000b800000 */
[----:B------:R-:W-:Y:S02]  /*2080*/  LEA R0, R9, UR13, 0x3 ;  /* 0x0000000d09007c11 */ /* 0x000fe4000f8e18ff */
[----:B------:R-:W-:-:S04]  /*2090*/  SHF.L.U32 R2, R8, 0x1f, RZ ;  /* 0x0000001f08027819 */ /* 0x000fc800000006ff */
[----:B------:R-:W2:Y:S02]  /*20a0*/  SYNCS.PHASECHK.TRANS64.TRYWAIT P0, [R0+URZ+0x520], R2 ;  /* 0x00052002000075a7 */ /* 0x000ea400080011ff */
[----:B--2---:R-:W-:Y:S05]  /*20b0*/  @!P0 BRA `(.L_x_25) ;  /* 0x0000004800a48947 */ /* 0x004fea0003800000 */
.L_x_104:
[----:B------:R-:W-:Y:S01]  /*20c0*/  VIADD R9, R9, 0x1 ;  /* 0x0000000109097836 */ /* 0x000fe20000000000 */
[----:B------:R2:W-:Y:S04]  /*20d0*/  SYNCS.ARRIVE.TRANS64.A1T0 RZ, [R0+URZ+0x510], RZ ;  /* 0x000510ff00ff79a7 */ /* 0x0005e800081000ff */
[----:B------:R-:W-:-:S04]  /*20e0*/  ISETP.NE.AND P0, PT, R9, 0x2, PT ;  /* 0x000000020900780c */ /* 0x000fc80003f05270 */
[----:B------:R-:W-:Y:S02]  /*20f0*/  SEL R9, R9, RZ, P0 ;  /* 0x000000ff09097207 */ /* 0x000fe40000000000 */
[----:B--2---:R-:W-:-:S04]  /*2100*/  SEL R0, RZ, 0x1, P0 ;  /* 0x00000001ff007807 */ /* 0x004fc80000000000 */
[----:B------:R-:W-:-:S07]  /*2110*/  LOP3.LUT R8, R8, R0, RZ, 0x3c, !PT ;  /* 0x0000000008087212 */ /* 0x000fce00078e3cff */
.L_x_24:
[----:B------:R-:W-:Y:S01]  /*2120*/  ULEA UR4, UR5, UR13, 0x3 ;  /* 0x0000000d05047291 */ /* 0x000fe2000f8e18ff */
[----:B------:R-:W-:Y:S01]  /*2130*/  SHF.L.U32 R0, R12, 0x1f, RZ ;  /* 0x0000001f0c007819 */ /* 0x000fe200000006ff */
[----:B------:R-:W-:Y:S02]  /*2140*/  UISETP.GE.U32.AND UP0, UPT, UR49, 0x3f, UPT ;  /* 0x0000003f3100788c */ /* 0x000fe4000bf06070 */
[----:B------:R-:W-:Y:S02]  /*2150*/  USHF.L.U32 UR35, UR46, 0x6, URZ ;  /* 0x000000062e237899 */ /* 0x000fe400080006ff */
[----:B------:R-:W-:Y:S01]  /*2160*/  ULEA UR19, UR45, UR48, 0x5 ;  /* 0x000000302d137291 */ /* 0x000fe2000f8e28ff */
[----:B------:R-:W-:Y:S02]  /*2170*/  UMOV UR7, URZ ;  /* 0x000000ff00077c82 */ /* 0x000fe40008000000 */
[----:B------:R2:W3:Y:S02]  /*2180*/  SYNCS.PHASECHK.TRANS64.TRYWAIT P0, [UR4+0x248], R0 ;  /* 0x00024800ff0075a7 */ /* 0x0004e40008001104 */
[----:B------:R-:W-:Y:S07]  /*2190*/  BRA.U !UP0, `(.L_x_26) ;  /* 0x0000000108c07547 */ /* 0x000fee000b800000 */
[----:B------:R-:W-:Y:S01]  /*21a0*/  UMOV UR10, UR44 ;  /* 0x0000002c000a7c82 */ /* 0x000fe20008000000 */
[----:B------:R-:W-:Y:S01]  /*21b0*/  UMOV UR4, UR5 ;  /* 0x0000000500047c82 */ /* 0x000fe20008000000 */
[----:B------:R-:W-:-:S05]  /*21c0*/  UMOV UR34, URZ ;  /* 0x000000ff00227c82 */ /* 0x000fca0008000000 */
.L_x_32:
[----:B------:R-:W-:Y:S01]  /*21d0*/  ULEA UR33, UR4, UR13, 0x3 ;  /* 0x0000000d04217291 */ /* 0x000fe2000f8e18ff */
[----:B------:R-:W-:Y:S01]  /*21e0*/  @!P3 MOV R2, 0xc00 ;  /* 0x00000c000002b802 */ /* 0x000fe20000000f00 */
[----:B-1-34-:R-:W-:Y:S10]  /*21f0*/  @P0 BRA `(.L_x_27) ;  /* 0x00000000000c0947 */ /* 0x01aff40003800000 */
[----:B------:R-:W-:-:S04]  /*2200*/  SHF.L.U32 R3, R12, 0x1f, RZ ;  /* 0x0000001f0c037819 */ /* 0x000fc800000006ff */
[----:B------:R-:W3:Y:S02]  /*2210*/  SYNCS.PHASECHK.TRANS64.TRYWAIT P0, [UR33+0x248], R3 ;  /* 0x00024803ff0075a7 */ /* 0x000ee40008001121 */
[----:B---3--:R-:W-:Y:S05]  /*2220*/  @!P0 BRA `(.L_x_28) ;  /* 0x00000048005c8947 */ /* 0x008fea0003800000 */
.L_x_27:
[----:B------:R3:W-:Y:S01]  /*2230*/  @!P3 SYNCS.ARRIVE.TRANS64 RZ, [UR33], R2 ;  /* 0x00000002ffffb9a7 */ /* 0x0007e20008000021 */
[----:B------:R-:W-:Y:S02]  /*2240*/  ULOP3.LUT UR5, UR21, 0x2, URZ, 0xfc, !UPT ;  /* 0x0000000215057892 */ /* 0x000fe4000f8efcff */
[----:B------:R-:W-:Y:S02]  /*2250*/  UIADD3 UR10, UPT, UPT, UR10, 0x1, URZ ;  /* 0x000000010a0a7890 */ /* 0x000fe4000fffe0ff */
[----:B------:R-:W-:Y:S02]  /*2260*/  UISETP.NE.AND UP0, UPT, UR5, 0x2, UPT ;  /* 0x000000020500788c */ /* 0x000fe4000bf05270 */
[----:B------:R-:W-:-:S07]  /*2270*/  UISETP.NE.AND UP2, UPT, UR10, 0x1, UPT ;  /* 0x000000010a00788c */ /* 0x000fce000bf45270 */
[----:B------:R-:W-:Y:S05]  /*2280*/  BRA.U UP0, `(.L_x_29) ;  /* 0x0000000100047547 */ /* 0x000fea000b800000 */
[----:B-1----:R-:W-:Y:S05]  /*2290*/  BPT.TRAP 0x1 ;  /* 0x000000040000795c */ /* 0x002fea0000300000 */
.L_x_29:
[----:B------:R-:W-:Y:S04]  /*22a0*/  BSSY.RECONVERGENT B0, `(.L_x_30) ;  /* 0x0000003000007945 */ /* 0x000fe80003800200 */
[----:B------:R-:W-:Y:S05]  /*22b0*/  @P2 BRA `(.L_x_31) ;  /* 0x0000000000042947 */ /* 0x000fea0003800000 */
[----:B-1----:R-:W-:Y:S05]  /*22c0*/  BPT.TRAP 0x1 ;  /* 0x000000040000795c */ /* 0x002fea0000300000 */
.L_x_31:
[----:B-1----:R-:W-:Y:S05]  /*22d0*/  BSYNC.RECONVERGENT B0 ;  /* 0x0000000000007941 */ /* 0x002fea0003800200 */
.L_x_30:
[----:B------:R-:W-:Y:S02]  /*22e0*/  UIADD3 UR5, UPT, UPT, UR4, 0x1, URZ ;  /* 0x0000000104057890 */ /* 0x000fe4000fffe0ff */
[----:B------:R-:W-:Y:S02]  /*22f0*/  ULEA UR32, UR4, UR13, 0xb ;  /* 0x0000000d04207291 */ /* 0x000fe4000f8e58ff */
[----:B------:R-:W-:Y:S02]  /*2300*/  UISETP.NE.AND UP0, UPT, UR5, 0x49, UPT ;  /* 0x000000490500788c */ /* 0x000fe4000bf05270 */
[----:B------:R-:W-:Y:S02]  /*2310*/  UIADD3 UR8, UP1, UPT, UR26, 0x80, URZ ;  /* 0x000000801a087890 */ /* 0x000fe4000ff3e0ff */
[----:B------:R-:W-:Y:S02]  /*2320*/  USEL UR7, URZ, 0x1, UP0 ;  /* 0x00000001ff077887 */ /* 0x000fe40008000000 */
[----:B------:R-:W-:-:S02]  /*2330*/  USEL UR5, UR5, URZ, UP0 ;  /* 0x000000ff05057287 */ /* 0x000fc40008000000 */
[----:B------:R-:W-:Y:S02]  /*2340*/  ULEA UR16, UR4, UR25, 0xa ;  /* 0x0000001904107291 */ /* 0x000fe4000f8e50ff */
[----:B------:R-:W-:Y:S01]  /*2350*/  ULEA UR6, UR5, UR13, 0x3 ;  /* 0x0000000d05067291 */ /* 0x000fe2000f8e18ff */
[----:B------:R-:W-:Y:S01]  /*2360*/  LOP3.LUT R12, R12, UR7, RZ, 0x3c, !PT ;  /* 0x000000070c0c7c12 */ /* 0x000fe2000f8e3cff */
[----:B------:R-:W-:Y:S02]  /*2370*/  UIADD3.X UR9, UPT, UPT, URZ, UR27, URZ, UP1, !UPT ;  /* 0x0000001bff097290 */ /* 0x000fe40008ffe4ff */
[----:B------:R-:W-:Y:S01]  /*2380*/  UIADD3 UR32, UPT, UPT, UR32, 0x1700, URZ ;  /* 0x0000170020207890 */ /* 0x000fe2000fffe0ff */
[----:B--2---:R-:W-:Y:S01]  /*2390*/  SHF.L.U32 R0, R12, 0x1f, RZ ;  /* 0x0000001f0c007819 */ /* 0x004fe200000006ff */
[----:B------:R-:W-:Y:S01]  /*23a0*/  UIADD3 UR16, UPT, UPT, UR13, 0x25f00, UR16 ;  /* 0x00025f000d107890 */ /* 0x000fe2000fffe010 */
[----:B------:R-:W-:Y:S02]  /*23b0*/  UMOV UR14, 0x0 ;  /* 0x00000000000e7882 */ /* 0x000fe40000000000 */
[----:B------:R4:W1:Y:S01]  /*23c0*/  SYNCS.PHASECHK.TRANS64.TRYWAIT P0, [UR6+0x248], R0 ;  /* 0x00024800ff0075a7 */ /* 0x0008620008001106 */
[----:B------:R-:W-:Y:S01]  /*23d0*/  UIADD3 UR6, UP0, UPT, UR26, 0x180, URZ ;  /* 0x000001801a067890 */ /* 0x000fe2000ff1e0ff */
[----:B------:R-:W-:Y:S01]  /*23e0*/  UMOV UR15, 0x10000000 ;  /* 0x10000000000f7882 */ /* 0x000fe20000000000 */
[----:B------:R-:W-:-:S02]  /*23f0*/  UMOV UR4, 0x30000 ;  /* 0x0003000000047882 */ /* 0x000fc40000000000 */
[----:B------:R-:W-:Y:S01]  /*2400*/  UIADD3.X UR7, UPT, UPT, URZ, UR27, URZ, UP0, !UPT ;  /* 0x0000001bff077290 */ /* 0x000fe200087fe4ff */
[----:B------:R2:W-:Y:S01]  /*2410*/  UTMALDG.3D [UR32], [UR8], desc[UR14] ;  /* 0x00000e20080075b4 */ /* 0x0005e20008011000 */
[----:B------:R-:W-:Y:S01]  /*2420*/  UMOV UR18, UR34 ;  /* 0x0000002200127c82 */ /* 0x000fe20008000000 */
[----:B------:R-:W-:Y:S01]  /*2430*/  UMOV UR20, UR36 ;  /* 0x0000002400147c82 */ /* 0x000fe20008000000 */
[----:B------:R-:W-:-:S05]  /*2440*/  UMOV UR17, UR33 ;  /* 0x0000002100117c82 */ /* 0x000fca0008000000 */
[----:B------:R3:W-:Y:S01]  /*2450*/  UTMALDG.3D.MULTICAST [UR16], [UR6], UR4, desc[UR14] ;  /* 0x00000e10060073b4 */ /* 0x0007e20008011804 */
[----:B--2---:R-:W-:Y:S01]  /*2460*/  UIADD3 UR34, UPT, UPT, UR34, 0x20, URZ ;  /* 0x0000002022227890 */ /* 0x004fe2000fffe0ff */
[----:B---3--:R-:W-:Y:S01]  /*2470*/  UMOV UR7, UR28 ;  /* 0x0000001c00077c82 */ /* 0x008fe20008000000 */
[----:B------:R-:W-:Y:S01]  /*2480*/  UMOV UR4, UR5 ;  /* 0x0000000500047c82 */ /* 0x000fe20008000000 */
[----:B------:R-:W-:Y:S09]  /*2490*/  BRA.U UP2, `(.L_x_32) ;  /* 0xfffffffd024c7547 */ /* 0x000ff2000b83ffff */
.L_x_26:
[----:B------:R-:W-:Y:S01]  /*24a0*/  ULEA UR4, UR5, UR13, 0x3 ;  /* 0x0000000d05047291 */ /* 0x000fe2000f8e18ff */
[----:B--2-4-:R-:W-:Y:S01]  /*24b0*/  SHF.L.U32 R0, R12, 0x1f, RZ ;  /* 0x0000001f0c007819 */ /* 0x014fe200000006ff */
[----:B------:R-:W-:Y:S01]  /*24c0*/  @!P1 SYNCS.ARRIVE.TRANS64.A1T0 RZ, [UR13+0x4a8], RZ ;  /* 0x0004a8ffffff99a7 */ /* 0x000fe2000810000d */
[----:B------:R-:W-:-:S06]  /*24d0*/  UISETP.GT.AND UP0, UPT, UR43, UR41, UPT ;  /* 0x000000292b00728c */ /* 0x000fcc000bf04270 */
[----:B-1-3--:R1:W2:Y:S03]  /*24e0*/  SYNCS.PHASECHK.TRANS64.TRYWAIT P0, [UR4+0x248], R0 ;  /* 0x00024800ff0075a7 */ /* 0x00a2a60008001104 */
[----:B------:R-:W-:Y:S05]  /*24f0*/  BRA.U !UP0, `(.L_x_33) ;  /* 0x0000000108bc7547 */ /* 0x000fea000b800000 */
[----:B------:R-:W-:Y:S01]  /*2500*/  UIADD3 UR24, UPT, UPT, UR47, UR7, URZ ;  /* 0x000000072f187290 */ /* 0x000fe2000fffe0ff */
[----:B------:R-:W-:-:S11]  /*2510*/  UMOV UR4, UR5 ;  /* 0x0000000500047c82 */ /* 0x000fd60008000000 */
.L_x_39:
[----:B------:R-:W-:Y:S01]  /*2520*/  ULEA UR9, UR4, UR13, 0x3 ;  /* 0x0000000d04097291 */ /* 0x000fe2000f8e18ff */
[----:B--2---:R-:W-:Y:S01]  /*2530*/  @!P3 MOV R2, 0xc00 ;  /* 0x00000c000002b802 */ /* 0x004fe20000000f00 */
[----:B--2-4-:R-:W-:Y:S10]  /*2540*/  @P0 BRA `(.L_x_34) ;  /* 0x00000000000c0947 */ /* 0x014ff40003800000 */
[----:B------:R-:W-:-:S04]  /*2550*/  SHF.L.U32 R3, R12, 0x1f, RZ ;  /* 0x0000001f0c037819 */ /* 0x000fc800000006ff */
[----:B------:R-:W2:Y:S02]  /*2560*/  SYNCS.PHASECHK.TRANS64.TRYWAIT P0, [UR9+0x248], R3 ;  /* 0x00024803ff0075a7 */ /* 0x000ea40008001109 */
[----:B--2---:R-:W-:Y:S05]  /*2570*/  @!P0 BRA `(.L_x_35) ;  /* 0x0000004400a08947 */ /* 0x004fea0003800000 */
.L_x_34:
[----:B------:R2:W-:Y:S01]  /*2580*/  @!P3 SYNCS.ARRIVE.TRANS64 RZ, [UR9], R2 ;  /* 0x00000002ffffb9a7 */ /* 0x0005e20008000009 */
[----:B------:R-:W-:-:S04]  /*2590*/  ULOP3.LUT UR5, UR21, 0x2, URZ, 0xfc, !UPT ;  /* 0x0000000215057892 */ /* 0x000fc8000f8efcff */
[----:B------:R-:W-:-:S09]  /*25a0*/  UISETP.NE.AND UP0, UPT, UR5, 0x2, UPT ;  /* 0x000000020500788c */ /* 0x000fd2000bf05270 */
[----:B------:R-:W-:Y:S05]  /*25b0*/  BRA.U UP0, `(.L_x_36) ;  /* 0x0000000100047547 */ /* 0x000fea000b800000 */
[----:B------:R-:W-:Y:S05]  /*25c0*/  BPT.TRAP 0x1 ;  /* 0x000000040000795c */ /* 0x000fea0000300000 */
.L_x_36:
[----:B------:R-:W-:Y:S04]  /*25d0*/  BSSY.RECONVERGENT B0, `(.L_x_37) ;  /* 0x0000003000007945 */ /* 0x000fe80003800200 */
[----:B------:R-:W-:Y:S05]  /*25e0*/  @P2 BRA `(.L_x_38) ;  /* 0x0000000000042947 */ /* 0x000fea0003800000 */
[----:B------:R-:W-:Y:S05]  /*25f0*/  BPT.TRAP 0x1 ;  /* 0x000000040000795c */ /* 0x000fea0000300000 */
.L_x_38:
[----:B------:R-:W-:Y:S05]  /*2600*/  BSYNC.RECONVERGENT B0 ;  /* 0x0000000000007941 */ /* 0x000fea0003800200 */
.L_x_37:
[----:B------:R-:W-:Y:S02]  /*2610*/  UIADD3 UR5, UPT, UPT, UR4, 0x1, URZ ;  /* 0x0000000104057890 */ /* 0x000fe4000fffe0ff */
[----:B------:R-:W-:Y:S02]  /*2620*/  UIADD3 UR14, UP1, UPT, UR26, 0x80, URZ ;  /* 0x000000801a0e7890 */ /* 0x000fe4000ff3e0ff */
[----:B------:R-:W-:Y:S02]  /*2630*/  UISETP.NE.AND UP0, UPT, UR5, 0x49, UPT ;  /* 0x000000490500788c */ /* 0x000fe4000bf05270 */
[----:B------:R-:W-:Y:S02]  /*2640*/  USHF.L.U32 UR10, UR7, 0x5, URZ ;  /* 0x00000005070a7899 */ /* 0x000fe400080006ff */
[----:B------:R-:W-:Y:S02]  /*2650*/  USEL UR8, URZ, 0x1, UP0 ;  /* 0x00000001ff087887 */ /* 0x000fe40008000000 */
[----:B------:R-:W-:-:S02]  /*2660*/  USEL UR5, UR5, URZ, UP0 ;  /* 0x000000ff05057287 */ /* 0x000fc40008000000 */
[----:B------:R-:W-:Y:S02]  /*2670*/  UIADD3 UR22, UP0, UPT, UR26, 0x180, URZ ;  /* 0x000001801a167890 */ /* 0x000fe4000ff1e0ff */
[----:B------:R-:W-:Y:S01]  /*2680*/  LOP3.LUT R12, R12, UR8, RZ, 0x3c, !PT ;  /* 0x000000080c0c7c12 */ /* 0x000fe2000f8e3cff */
[----:B------:R-:W-:Y:S02]  /*2690*/  ULEA UR8, UR4, UR13, 0xb ;  /* 0x0000000d04087291 */ /* 0x000fe4000f8e58ff */
[----:B------:R-:W-:Y:S01]  /*26a0*/  ULEA UR6, UR5, UR13, 0x3 ;  /* 0x0000000d05067291 */ /* 0x000fe2000f8e18ff */
[----:B-1----:R-:W-:Y:S01]  /*26b0*/  SHF.L.U32 R0, R12, 0x1f, RZ ;  /* 0x0000001f0c007819 */ /* 0x002fe200000006ff */
[----:B------:R-:W-:Y:S02]  /*26c0*/  UIADD3 UR8, UPT, UPT, UR8, 0x1700, URZ ;  /* 0x0000170008087890 */ /* 0x000fe4000fffe0ff */
[----:B------:R-:W-:Y:S02]  /*26d0*/  UIADD3.X UR15, UPT, UPT, URZ, UR27, URZ, UP1, !UPT ;  /* 0x0000001bff0f7290 */ /* 0x000fe40008ffe4ff */
[----:B------:R-:W-:-:S02]  /*26e0*/  ULEA UR16, UR4, UR29, 0xa ;  /* 0x0000001d04107291 */ /* 0x000fc4000f8e50ff */
[----:B------:R-:W-:Y:S01]  /*26f0*/  UIADD3.X UR23, UPT, UPT, URZ, UR27, URZ, UP0, !UPT ;  /* 0x0000001bff177290 */ /* 0x000fe200087fe4ff */
[----:B------:R3:W4:Y:S01]  /*2700*/  SYNCS.PHASECHK.TRANS64.TRYWAIT P0, [UR6+0x248], R0 ;  /* 0x00024800ff0075a7 */ /* 0x0007220008001106 */
[----:B------:R-:W-:Y:S01]  /*2710*/  UMOV UR30, 0x0 ;  /* 0x00000000001e7882 */ /* 0x000fe20000000000 */
[----:B------:R-:W-:Y:S01]  /*2720*/  UMOV UR31, 0x10000000 ;  /* 0x10000000001f7882 */ /* 0x000fe20000000000 */
[----:B------:R-:W-:Y:S01]  /*2730*/  UMOV UR11, UR35 ;  /* 0x00000023000b7c82 */ /* 0x000fe20008000000 */
[----:B------:R-:W-:Y:S01]  /*2740*/  UMOV UR12, UR36 ;  /* 0x00000024000c7c82 */ /* 0x000fe20008000000 */
[----:B------:R-:W-:Y:S01]  /*2750*/  UMOV UR6, 0x30000 ;  /* 0x0003000000067882 */ /* 0x000fe20000000000 */
[----:B------:R-:W-:Y:S01]  /*2760*/  UMOV UR20, UR36 ;  /* 0x0000002400147c82 */ /* 0x000fe20008000000 */
[----:B------:R-:W-:Y:S01]  /*2770*/  UMOV UR17, UR9 ;  /* 0x0000000900117c82 */ /* 0x000fe20008000000 */
[----:B------:R-:W-:Y:S01]  /*2780*/  UMOV UR18, UR10 ;  /* 0x0000000a00127c82 */ /* 0x000fe20008000000 */
[----:B------:R3:W-:Y:S01]  /*2790*/  UTMALDG.3D [UR8], [UR14], desc[UR30] ;  /* 0x00001e080e0075b4 */ /* 0x0007e20008011000 */
[----:B------:R-:W-:Y:S01]  /*27a0*/  UIADD3 UR7, UPT, UPT, UR7, 0x1, URZ ;  /* 0x0000000107077890 */ /* 0x000fe2000fffe0ff */
[----:B------:R-:W-:-:S03]  /*27b0*/  UMOV UR4, UR5 ;  /* 0x0000000500047c82 */ /* 0x000fc60008000000 */
[----:B------:R-:W-:Y:S01]  /*27c0*/  UISETP.NE.AND UP0, UPT, UR7, UR24, UPT ;  /* 0x000000180700728c */ /* 0x000fe2000bf05270 */
[----:B------:R3:W-:Y:S08]  /*27d0*/  UTMALDG.3D.MULTICAST [UR16], [UR22], UR6, desc[UR30] ;  /* 0x00001e10160073b4 */ /* 0x0007f00008011806 */
[----:B---3--:R-:W-:Y:S05]  /*27e0*/  BRA.U UP0, `(.L_x_39) ;  /* 0xfffffffd004c7547 */ /* 0x008fea000b83ffff */
.L_x_33:
[C---:B------:R-:W-:Y:S01]  /*27f0*/  LEA R3, R11.reuse, UR13, 0x3 ;  /* 0x0000000d0b037c11 */ /* 0x040fe2000f8e18ff */
[----:B------:R-:W-:Y:S01]  /*2800*/  NOP ;  /* 0x0000000000007918 */ /* 0x000fe20000000000 */
[----:B-1----:R-:W-:Y:S02]  /*2810*/  SHF.L.U32 R0, R10, 0x1f, RZ ;  /* 0x0000001f0a007819 */ /* 0x002fe400000006ff */
[----:B------:R-:W-:Y:S02]  /*2820*/  LEA R4, R11, UR13, 0x4 ;  /* 0x0000000d0b047c11 */ /* 0x000fe4000f8e20ff */
[----:B--2-4-:R-:W1:Y:S02]  /*2830*/  SYNCS.PHASECHK.TRANS64.TRYWAIT P0, [R3+URZ+0x4b0], R0 ;  /* 0x0004b000030075a7 */ /* 0x014e6400080011ff */
[----:B-1----:R-:W-:Y:S05]  /*2840*/  @!P0 BRA `(.L_x_40) ;  /* 0x0000004400048947 */ /* 0x002fea0003800000 */
.L_x_107:
[----:B------:R-:W2:Y:S01]  /*2850*/  LDS.128 R4, [R4+0x540] ;  /* 0x0005400004047984 */ /* 0x000ea20000000c00 */
[----:B------:R-:W-:Y:S01]  /*2860*/  UISETP.GE.AND UP0, UPT, UR42, 0x1, UPT ;  /* 0x000000012a00788c */ /* 0x000fe2000bf06270 */
[----:B------:R-:W-:Y:S01]  /*2870*/  @!PT LDS RZ, [RZ] ;  /* 0x00000000fffff984 */ /* 0x000fe20000000800 */
[----:B------:R-:W-:Y:S01]  /*2880*/  @!PT LDS RZ, [RZ] ;  /* 0x00000000fffff984 */ /* 0x000fe20000000800 */
[----:B------:R-:W-:Y:S01]  /*2890*/  @!PT LDS RZ, [RZ] ;  /* 0x00000000fffff984 */ /* 0x000fe20000000800 */
[----:B------:R-:W-:Y:S01]  /*28a0*/  @!PT LDS RZ, [RZ] ;  /* 0x00000000fffff984 */ /* 0x000fe20000000800 */
[----:B------:R3:W-:Y:S06]  /*28b0*/  MEMBAR.ALL.CTA ;  /* 0x0000000000007992 */ /* 0x0007ec0000008000 */
[----:B---3--:R-:W3:Y:S01]  /*28c0*/  FENCE.VIEW.ASYNC.S ;  /* 0x00000000000073c6 */ /* 0x008ee20000000000 */
[----:B--2---:R-:W-:-:S13]  /*28d0*/  LOP3.LUT P0, RZ, R6, 0x1, RZ, 0xc0, !PT ;  /* 0x0000000106ff7812 */ /* 0x004fda000780c0ff */
[----:B---3--:R-:W-:Y:S01]  /*28e0*/  VOTEU.ANY UP1, P0 ;  /* 0x0000000000ff7886 */ /* 0x008fe20000020100 */
[----:B------:R-:W-:-:S13]  /*28f0*/  PLOP3.LUT P0, PT, PT, PT, UP1, 0x80, 0x8 ;  /* 0x000000000008781c */ /* 0x000fda0003f0f018 */
[----:B-1----:R-:W-:Y:S02]  /*2900*/  @P0 LOP3.LUT R0, R5, 0xffff, RZ, 0xc0, !PT ;  /* 0x0000ffff05000812 */ /* 0x002fe400078ec0ff */
[----:B------:R-:W-:Y:S02]  /*2910*/  @P0 MOV R2, R4 ;  /* 0x0000000400020202 */ /* 0x000fe40000000f00 */
[----:B------:R-:W-:Y:S01]  /*2920*/  @P0 R2UR UR6, R0 ;  /* 0x00000000000602ca */ /* 0x000fe200000e0000 */
[----:B------:R-:W-:Y:S01]  /*2930*/  VIADD R0, R3, 0x4c0 ;  /* 0x000004c003007836 */ /* 0x000fe20000000000 */
[----:B------:R-:W-:Y:S02]  /*2940*/  @P0 SHF.R.U32.HI R4, RZ, 0x10, R5 ;  /* 0x00000010ff040819 */ /* 0x000fe40000011605 */
[----:B------:R-:W-:Y:S02]  /*2950*/  @P0 R2UR UR7, R2 ;  /* 0x00000000020702ca */ /* 0x000fe400000e0000 */
[----:B------:R-:W-:-:S02]  /*2960*/  PRMT R0, RZ, 0x654, R0 ;  /* 0x00000654ff007816 */ /* 0x000fc40000000000 */
[----:B------:R-:W-:Y:S02]  /*2970*/  @P0 R2UR UR4, R4 ;  /* 0x00000000040402ca */ /* 0x000fe400000e0000 */
[----:B------:R1:W-:Y:S03]  /*2980*/  SYNCS.ARRIVE.TRANS64.RED.A1T0 RZ, [R0+URZ], RZ ;  /* 0x000000ff00ff79a7 */ /* 0x0003e600081004ff */
[----:B------:R-:W-:-:S04]  /*2990*/  @UP1 UMOV UR37, UR6 ;  /* 0x0000000600251c82 */ /* 0x000fc80008000000 */
[----:B------:R-:W-:-:S04]  /*29a0*/  @UP1 UMOV UR38, UR7 ;  /* 0x0000000700261c82 */ /* 0x000fc80008000000 */
[----:B------:R-:W-:Y:S01]  /*29b0*/  @UP1 UMOV UR36, UR4 ;  /* 0x0000000400241c82 */ /* 0x000fe20008000000 */
[----:B------:R-:W-:Y:S05]  /*29c0*/  BRA.U !UP0, `(.L_x_41) ;  /* 0x0000000108d47547 */ /* 0x000fea000b800000 */
[----:B------:R-:W2:Y:S01]  /*29d0*/  LDCU.128 UR16, c[0x0][0xb10] ;  /* 0x00016200ff1077ac */ /* 0x000ea20008000c00 */
[----:B------:R-:W3:Y:S01]  /*29e0*/  LDCU UR12, c[0x0][0xb20] ;  /* 0x00016400ff0c77ac */ /* 0x000ee20008000800 */
[----:B------:R-:W4:Y:S01]  /*29f0*/  LDCU UR20, c[0x0][0xb0c] ;  /* 0x00016180ff1477ac */ /* 0x000f220008000800 */
[----:B------:R-:W1:Y:S01]  /*2a00*/  LDCU.64 UR8, c[0x0][0xb28] ;  /* 0x00016500ff0877ac */ /* 0x000e620008000a00 */
[----:B------:R-:W-:Y:S02]  /*2a10*/  UISETP.NE.AND UP3, UPT, UR42, 0x1, UPT ;  /* 0x000000012a00788c */ /* 0x000fe4000bf65270 */
[----:B--2---:R-:W-:Y:S02]  /*2a20*/  UIMAD.WIDE.U32 UR10, UR39, UR19, URZ ;  /* 0x00000013270a72a5 */ /* 0x004fe4000f8e00ff */
[----:B------:R-:W-:Y:S02]  /*2a30*/  UIMAD.WIDE.U32 UR6, UR40, UR16, URZ ;  /* 0x00000010280672a5 */ /* 0x000fe4000f8e00ff */
[----:B------:R-:W-:-:S02]  /*2a40*/  UISETP.NE.AND UP0, UPT, UR18, 0x1, UPT ;  /* 0x000000011200788c */ /* 0x000fc4000bf05270 */
[----:B------:R-:W-:Y:S01]  /*2a50*/  UIMAD.WIDE.U32 UR22, UR37, UR19, URZ ;  /* 0x00000013251672a5 */ /* 0x000fe2000f8e00ff */
[----:B------:R-:W-:Y:S02]  /*2a60*/  UMOV UR10, UR11 ;  /* 0x0000000b000a7c82 */ /* 0x000fe40008000000 */
[----:B------:R-:W-:Y:S01]  /*2a70*/  UMOV UR6, UR7 ;  /* 0x0000000700067c82 */ /* 0x000fe20008000000 */
[----:B---3--:R-:W-:Y:S02]  /*2a80*/  USHF.R.U32.HI UR10, URZ, UR12, UR10 ;  /* 0x0000000cff0a7299 */ /* 0x008fe4000801160a */
[----:B------:R-:W-:Y:S02]  /*2a90*/  USHF.R.U32.HI UR7, URZ, UR17, UR6 ;  /* 0x00000011ff077299 */ /* 0x000fe40008011606 */
[----:B----4-:R-:W-:Y:S02]  /*2aa0*/  UISETP.NE.AND UP2, UPT, UR20, 0x1, UPT ;  /* 0x000000011400788c */ /* 0x010fe4000bf45270 */
[----:B------:R-:W-:-:S02]  /*2ab0*/  USEL UR6, UR39, UR10, !UP0 ;  /* 0x0000000a27067287 */ /* 0x000fc4000c000000 */
[----:B------:R-:W-:Y:S02]  /*2ac0*/  USEL UR7, UR40, UR7, !UP2 ;  /* 0x0000000728077287 */ /* 0x000fe4000d000000 */
[----:B-1----:R-:W-:Y:S01]  /*2ad0*/  UIMAD.WIDE.U32 UR10, UR6, UR8, URZ ;  /* 0x00000008060a72a5 */ /* 0x002fe2000f8e00ff */
[----:B------:R-:W-:Y:S01]  /*2ae0*/  UMOV UR4, UR23 ;  /* 0x0000001700047c82 */ /* 0x000fe20008000000 */
[----:B------:R-:W-:Y:S02]  /*2af0*/  UIMAD.WIDE.U32 UR14, UR38, UR16, URZ ;  /* 0x00000010260e72a5 */ /* 0x000fe4000f8e00ff */
[----:B------:R-:W-:-:S03]  /*2b00*/  UIMAD.WIDE.U32 UR22, UR7, UR8, URZ ;  /* 0x00000008071672a5 */ /* 0x000fc6000f8e00ff */
[----:B------:R-:W-:Y:S01]  /*2b10*/  UMOV UR10, UR11 ;  /* 0x0000000b000a7c82 */ /* 0x000fe20008000000 */
[----:B------:R-:W-:Y:S02]  /*2b20*/  USHF.R.U32.HI UR4, URZ, UR12, UR4 ;  /* 0x0000000cff047299 */ /* 0x000fe40008011604 */
[----:B------:R-:W-:Y:S01]  /*2b30*/  @UP3 USHF.R.U32.HI UR6, URZ, UR9, UR10 ;  /* 0x00000009ff063299 */ /* 0x000fe2000801160a */
[----:B------:R-:W-:Y:S01]  /*2b40*/  UMOV UR14, UR15 ;  /* 0x0000000f000e7c82 */ /* 0x000fe20008000000 */
[----:B------:R-:W-:Y:S01]  /*2b50*/  UMOV UR22, UR23 ;  /* 0x0000001700167c82 */ /* 0x000fe20008000000 */
[----:B------:R-:W-:Y:S02]  /*2b60*/  USHF.R.U32.HI UR17, URZ, UR17, UR14 ;  /* 0x00000011ff117299 */ /* 0x000fe4000801160e */
[----:B------:R-:W-:Y:S02]  /*2b70*/  USEL UR4, UR37, UR4, !UP0 ;  /* 0x0000000425047287 */ /* 0x000fe4000c000000 */
[----:B------:R-:W-:-:S02]  /*2b80*/  @UP3 USHF.R.U32.HI UR7, URZ, UR9, UR22 ;  /* 0x00000009ff073299 */ /* 0x000fc40008011616 */
[----:B------:R-:W-:Y:S02]  /*2b90*/  UIMAD UR10, UR42, UR6, URZ ;  /* 0x000000062a0a72a4 */ /* 0x000fe4000f8e02ff */
[----:B------:R-:W-:Y:S02]  /*2ba0*/  USEL UR6, UR38, UR17, !UP2 ;  /* 0x0000001126067287 */ /* 0x000fe4000d000000 */
[----:B------:R-:W-:Y:S02]  /*2bb0*/  UIMAD UR12, UR42, UR7, URZ ;  /* 0x000000072a0c72a4 */ /* 0x000fe4000f8e02ff */
[----:B------:R-:W-:Y:S02]  /*2bc0*/  UISETP.GE.AND UP0, UPT, UR4, UR10, UPT ;  /* 0x0000000a0400728c */ /* 0x000fe4000bf06270 */
[----:B------:R-:W-:Y:S02]  /*2bd0*/  UIMAD.WIDE.U32 UR10, UR4, UR8, URZ ;  /* 0x00000008040a72a5 */ /* 0x000fe4000f8e00ff */
[----:B------:R-:W-:-:S02]  /*2be0*/  UISETP.GE.OR UP0, UPT, UR6, UR12, UP0 ;  /* 0x0000000c0600728c */ /* 0x000fc40008706670 */
[----:B------:R-:W-:Y:S02]  /*2bf0*/  UIMAD.WIDE.U32 UR14, UR6, UR8, URZ ;  /* 0x00000008060e72a5 */ /* 0x000fe4000f8e00ff */
[----:B------:R-:W-:Y:S01]  /*2c00*/  UIADD3 UR12, UPT, UPT, -UR6, URZ, URZ ;  /* 0x000000ff060c7290 */ /* 0x000fe2000fffe1ff */
[----:B------:R-:W-:Y:S01]  /*2c10*/  UMOV UR10, UR11 ;  /* 0x0000000b000a7c82 */ /* 0x000fe20008000000 */
[----:B------:R-:W-:Y:S02]  /*2c20*/  UIADD3 UR11, UPT, UPT, -UR4, URZ, URZ ;  /* 0x000000ff040b7290 */ /* 0x000fe4000fffe1ff */
[----:B------:R-:W-:-:S03]  /*2c30*/  USHF.R.U32.HI UR10, URZ, UR9, UR10 ;  /* 0x00000009ff0a7299 */ /* 0x000fc6000801160a */
[----:B------:R-:W-:Y:S01]  /*2c40*/  @!UP0 UMOV UR8, UR15 ;  /* 0x0000000f00088c82 */ /* 0x000fe20008000000 */
[----:B------:R-:W-:Y:S02]  /*2c50*/  UIMAD UR11, UR18, UR11, UR37 ;  /* 0x0000000b120b72a4 */ /* 0x000fe4000f8e0225 */
[----:B------:R-:W-:Y:S02]  /*2c60*/  USEL UR10, UR4, UR10, !UP3 ;  /* 0x0000000a040a7287 */ /* 0x000fe4000d800000 */
[----:B------:R-:W-:Y:S02]  /*2c70*/  @!UP0 USHF.R.U32.HI UR8, URZ, UR9, UR8 ;  /* 0x00000009ff088299 */ /* 0x000fe40008011608 */
[----:B------:R-:W-:Y:S02]  /*2c80*/  UIADD3 UR9, UPT, UPT, -UR10, URZ, URZ ;  /* 0x000000ff0a097290 */ /* 0x000fe4000fffe1ff */
[----:B------:R-:W-:Y:S02]  /*2c90*/  @!UP0 USEL UR8, UR6, UR8, !UP3 ;  /* 0x0000000806088287 */ /* 0x000fe4000d800000 */
[----:B------:R-:W-:-:S02]  /*2ca0*/  UIMAD UR9, UR42, UR9, UR4 ;  /* 0x000000092a0972a4 */ /* 0x000fc4000f8e0204 */
[----:B------:R-:W-:Y:S02]  /*2cb0*/  @!UP0 UIADD3 UR10, UPT, UPT, UR10, -UR8, URZ ;  /* 0x800000080a0a8290 */ /* 0x000fe4000fffe0ff */
[----:B------:R-:W-:Y:S02]  /*2cc0*/  @!UP0 UIMAD UR8, UR9, UR7, UR8 ;  /* 0x00000007090882a4 */ /* 0x000fe4000f8e0208 */
[----:B------:R-:W-:Y:S02]  /*2cd0*/  @!UP0 UIMAD UR4, UR42, UR10, UR6 ;  /* 0x0000000a2a0482a4 */ /* 0x000fe4000f8e0206 */
[----:B------:R-:W-:Y:S02]  /*2ce0*/  UIMAD UR7, UR20, UR12, UR38 ;  /* 0x0000000c140772a4 */ /* 0x000fe4000f8e0226 */
[----:B------:R-:W-:Y:S01]  /*2cf0*/  UIMAD UR37, UR4, UR18, UR11 ;  /* 0x00000012042572a4 */ /* 0x000fe2000f8e020b */
[----:B------:R-:W-:Y:S02]  /*2d00*/  @!UP0 UMOV UR6, UR8 ;  /* 0x0000000800068c82 */ /* 0x000fe40008000000 */
[----:B------:R-:W-:-:S12]  /*2d10*/  UIMAD UR38, UR6, UR20, UR7 ;  /* 0x00000014062672a4 */ /* 0x000fd8000f8e0207 */
.L_x_41:
[----:B------:R-:W2:Y:S02]  /*2d20*/  LDCU UR4, c[0x0][0xb30] ;  /* 0x00016600ff0477ac */ /* 0x000ea40008000800 */
[----:B--2---:R-:W-:-:S09]  /*2d30*/  UISETP.NE.AND UP0, UPT, UR4, 0x1, UPT ;  /* 0x000000010400788c */ /* 0x004fd2000bf05270 */
[----:B------:R-:W-:Y:S05]  /*2d40*/  BRA.U UP0, `(.L_x_42) ;  /* 0x0000000100447547 */ /* 0x000fea000b800000 */
[----:B------:R-:W2:Y:S01]  /*2d50*/  LDCU.128 UR16, c[0x0][0xb10] ;  /* 0x00016200ff1077ac */ /* 0x000ea20008000c00 */
[----:B------:R-:W3:Y:S01]  /*2d60*/  LDCU UR10, c[0x0][0xb0c] ;  /* 0x00016180ff0a77ac */ /* 0x000ee20008000800 */
[----:B------:R-:W4:Y:S01]  /*2d70*/  LDCU UR11, c[0x0][0xb20] ;  /* 0x00016400ff0b77ac */ /* 0x000f220008000800 */
[----:B--2---:R-:W-:Y:S02]  /*2d80*/  UIMAD.WIDE.U32 UR8, UR38, UR16, URZ ;  /* 0x00000010260872a5 */ /* 0x004fe4000f8e00ff */
[----:B------:R-:W-:Y:S02]  /*2d90*/  UIMAD.WIDE.U32 UR6, UR37, UR19, URZ ;  /* 0x00000013250672a5 */ /* 0x000fe4000f8e00ff */
[----:B---3--:R-:W-:Y:S02]  /*2da0*/  UISETP.NE.AND UP2, UPT, UR10, 0x1, UPT ;  /* 0x000000010a00788c */ /* 0x008fe4000bf45270 */
[----:B------:R-:W-:Y:S01]  /*2db0*/  UISETP.NE.AND UP0, UPT, UR18, 0x1, UPT ;  /* 0x000000011200788c */ /* 0x000fe2000bf05270 */
[----:B------:R-:W-:-:S02]  /*2dc0*/  UMOV UR8, UR9 ;  /* 0x0000000900087c82 */ /* 0x000fc40008000000 */
[----:B------:R-:W-:Y:S01]  /*2dd0*/  UMOV UR4, UR7 ;  /* 0x0000000700047c82 */ /* 0x000fe20008000000 */
[----:B------:R-:W-:Y:S02]  /*2de0*/  USHF.R.U32.HI UR17, URZ, UR17, UR8 ;  /* 0x00000011ff117299 */ /* 0x000fe40008011608 */
[----:B----4-:R-:W-:Y:S02]  /*2df0*/  USHF.R.U32.HI UR4, URZ, UR11, UR4 ;  /* 0x0000000bff047299 */ /* 0x010fe40008011604 */
[----:B------:R-:W-:Y:S02]  /*2e00*/  USEL UR6, UR38, UR17, !UP2 ;  /* 0x0000001126067287 */ /* 0x000fe4000d000000 */
[----:B------:R-:W-:-:S04]  /*2e10*/  USEL UR4, UR37, UR4, !UP0 ;  /* 0x0000000425047287 */ /* 0x000fc8000c000000 */
[----:B------:R-:W-:Y:S02]  /*2e20*/  UIADD3 UR7, UPT, UPT, UR6, -UR4, URZ ;  /* 0x8000000406077290 */ /* 0x000fe4000fffe0ff */
[----:B------:R-:W-:Y:S02]  /*2e30*/  UIADD3 UR4, UPT, UPT, -UR6, UR4, URZ ;  /* 0x0000000406047290 */ /* 0x000fe4000fffe1ff */
[----:B------:R-:W-:Y:S02]  /*2e40*/  UIMAD UR37, UR7, UR18, UR37 ;  /* 0x00000012072572a4 */ /* 0x000fe4000f8e0225 */
[----:B------:R-:W-:-:S12]  /*2e50*/  UIMAD UR38, UR4, UR10, UR38 ;  /* 0x0000000a042672a4 */ /* 0x000fd8000f8e0226 */
.L_x_42:
[----:B------:R-:W-:Y:S01]  /*2e60*/  VIADD R11, R11, 0x1 ;  /* 0x000000010b0b7836 */ /* 0x000fe20000000000 */
[----:B------:R-:W-:Y:S01]  /*2e70*/  PLOP3.LUT P1, PT, PT, PT, PT, 0x80, 0x8 ;  /* 0x000000000008781c */ /* 0x000fe20003f2f070 */
[----:B------:R-:W-:Y:S02]  /*2e80*/  UIADD3 UR46, UPT, UPT, UR38, UR58, URZ ;  /* 0x0000003a262e7290 */ /* 0x000fe4000fffe0ff */
[----:B------:R-:W-:Y:S01]  /*2e90*/  UIADD3 UR45, UPT, UPT, UR37, UR55, URZ ;  /* 0x00000037252d7290 */ /* 0x000fe2000fffe0ff */
[----:B------:R-:W-:-:S04]  /*2ea0*/  ISETP.NE.AND P0, PT, R11, 0x2, PT ;  /* 0x000000020b00780c */ /* 0x000fc80003f05270 */
[----:B-1----:R-:W-:Y:S02]  /*2eb0*/  SEL R0, RZ, 0x1, P0 ;  /* 0x00000001ff007807 */ /* 0x002fe40000000000 */
[----:B------:R-:W-:Y:S02]  /*2ec0*/  SEL R11, R11, RZ, P0 ;  /* 0x000000ff0b0b7207 */ /* 0x000fe40000000000 */
[----:B------:R-:W-:Y:S01]  /*2ed0*/  LOP3.LUT R10, R10, R0, RZ, 0x3c, !PT ;  /* 0x000000000a0a7212 */ /* 0x000fe200078e3cff */
[----:B------:R-:W-:Y:S06]  /*2ee0*/  BRA.U UP1, `(.L_x_43) ;  /* 0xfffffff1015c7547 */ /* 0x000fec000b83ffff */
[----:B------:R-:W-:Y:S01]  /*2ef0*/  HFMA2 R0, -RZ, RZ, 0, 0 ;  /* 0x00000000ff007431 */ /* 0x000fe200000001ff */
[----:B------:R-:W-:-:S12]  /*2f00*/  UIADD3 UR8, UPT, UPT, UR13, 0x248, URZ ;  /* 0x000002480d087890 */ /* 0x000fd8000fffe0ff */
.L_x_48:
[----:B------:R-:W-:Y:S01]  /*2f10*/  ULEA UR4, UR5, UR13, 0x3 ;  /* 0x0000000d05047291 */ /* 0x000fe2000f8e18ff */
[----:B-1----:R-:W-:Y:S02]  /*2f20*/  SHF.L.U32 R3, R12, 0x1f, RZ ;  /* 0x0000001f0c037819 */ /* 0x002fe400000006ff */
[----:B------:R-:W-:-:S06]  /*2f30*/  ISETP.NE.AND P0, PT, R0, 0x48, PT ;  /* 0x000000480000780c */ /* 0x000fcc0003f05270 */
[----:B------:R-:W1:Y:S02]  /*2f40*/  SYNCS.PHASECHK.TRANS64.TRYWAIT P1, [UR4+0x248], R3 ;  /* 0x00024803ff0075a7 */ /* 0x000e640008021104 */
[----:B-1----:R-:W-:Y:S05]  /*2f50*/  @!P1 BRA `(.L_x_44) ;  /* 0x0000003c00549947 */ /* 0x002fea0003800000 */
.L_x_109:
[----:B------:R-:W-:Y:S05]  /*2f60*/  @!P0 EXIT ;  /* 0x000000000000894d */ /* 0x000fea0003800000 */
[----:B------:R-:W-:-:S04]  /*2f70*/  UIADD3 UR4, UPT, UPT, UR5, 0x1, URZ ;  /* 0x0000000105047890 */ /* 0x000fc8000fffe0ff */
[----:B------:R-:W-:-:S04]  /*2f80*/  UISETP.NE.AND UP0, UPT, UR4, 0x49, UPT ;  /* 0x000000490400788c */ /* 0x000fc8000bf05270 */
[----:B------:R-:W-:Y:S02]  /*2f90*/  USEL UR7, URZ, 0x1, UP0 ;  /* 0x00000001ff077887 */ /* 0x000fe40008000000 */
[----:B------:R-:W-:-:S04]  /*2fa0*/  USEL UR4, UR4, URZ, UP0 ;  /* 0x000000ff04047287 */ /* 0x000fc80008000000 */
[----:B------:R-:W-:Y:S01]  /*2fb0*/  ULEA UR6, UR4, UR8, 0x3 ;  /* 0x0000000804067291 */ /* 0x000fe2000f8e18ff */
[----:B------:R-:W-:-:S04]  /*2fc0*/  LOP3.LUT R12, R12, UR7, RZ, 0x3c, !PT ;  /* 0x000000070c0c7c12 */ /* 0x000fc8000f8e3cff */
[----:B-1----:R-:W-:-:S04]  /*2fd0*/  SHF.L.U32 R3, R12, 0x1f, RZ ;  /* 0x0000001f0c037819 */ /* 0x002fc800000006ff */
[----:B------:R-:W1:Y:S02]  /*2fe0*/  SYNCS.PHASECHK.TRANS64.TRYWAIT P0, [UR6], R3 ;  /* 0x00000003ff0075a7 */ /* 0x000e640008001106 */
[----:B-1----:R-:W-:Y:S05]  /*2ff0*/  @!P0 BRA `(.L_x_45) ;  /* 0x0000003c00448947 */ /* 0x002fea0003800000 */
.L_x_111:
        /* <DEDUP_REMOVED lines=9> */
.L_x_113:
        /* <DEDUP_REMOVED lines=9> */
.L_x_115:
[----:B------:R-:W-:Y:S01]  /*3120*/  UIADD3 UR4, UPT, UPT, UR4, 0x1, URZ ;  /* 0x0000000104047890 */ /* 0x000fe2000fffe0ff */
[----:B------:R-:W-:-:S03]  /*3130*/  IADD3 R0, PT, PT, R0, 0x4, RZ ;  /* 0x0000000400007810 */ /* 0x000fc60007ffe0ff */
[----:B------:R-:W-:-:S04]  /*3140*/  UISETP.NE.AND UP0, UPT, UR4, 0x49, UPT ;  /* 0x000000490400788c */ /* 0x000fc8000bf05270 */
[----:B------:R-:W-:Y:S02]  /*3150*/  USEL UR6, URZ, 0x1, UP0 ;  /* 0x00000001ff067887 */ /* 0x000fe40008000000 */
[----:B------:R-:W-:-:S04]  /*3160*/  USEL UR5, UR4, URZ, UP0 ;  /* 0x000000ff04057287 */ /* 0x000fc80008000000 */
[----:B------:R-:W-:Y:S01]  /*3170*/  LOP3.LUT R12, R12, UR6, RZ, 0x3c, !PT ;  /* 0x000000060c0c7c12 */ /* 0x000fe2000f8e3cff */
[----:B------:R-:W-:Y:S07]  /*3180*/  BRA `(.L_x_48) ;  /* 0xfffffffc00607947 */ /* 0x000fee000383ffff */
.L_x_23:
[----:B------:R-:W-:-:S04]  /*3190*/  UISETP.NE.AND UP0, UPT, UR61, URZ, UPT ;  /* 0x000000ff3d00728c */ /* 0x000fc8000bf05270 */
[----:B------:R-:W-:-:S09]  /*31a0*/  UISETP.NE.OR UP0, UPT, UR18, 0x1, UP0 ;  /* 0x000000011200788c */ /* 0x000fd20008705670 */
[----:B------:R-:W-:Y:S05]  /*31b0*/  BRA.U UP0, `(.L_x_49) ;  /* 0x0000000500487547 */ /* 0x000fea000b800000 */
[----:B------:R-:W-:Y:S01]  /*31c0*/  ISETP.GE.U32.AND P2, PT, R0, 0x2, PT ;  /* 0x000000020000780c */ /* 0x000fe20003f46070 */
[----:B------:R-:W-:Y:S01]  /*31d0*/  IMAD.MOV.U32 R12, RZ, RZ, 0x1 ;  /* 0x00000001ff0c7424 */ /* 0x000fe200078e00ff */
[----:B------:R-:W-:Y:S02]  /*31e0*/  CS2R R10, SRZ ;  /* 0x00000000000a7805 */ /* 0x000fe4000001ff00 */
[----:B------:R-:W-:Y:S01]  /*31f0*/  CS2R R8, SRZ ;  /* 0x0000000000087805 */ /* 0x000fe2000001ff00 */
[----:B------:R-:W-:Y:S01]  /*3200*/  UMOV UR4, 0x400 ;  /* 0x0000040000047882 */ /* 0x000fe20000000000 */
[----:B------:R-:W-:Y:S01]  /*3210*/  UMOV UR5, URZ ;  /* 0x000000ff00057c82 */ /* 0x000fe20008000000 */
[----:B------:R-:W-:-:S12]  /*3220*/  ULEA UR6, UR61, UR4, 0x18 ;  /* 0x000000043d067291 */ /* 0x000fd8000f8ec0ff */
.L_x_53:
[----:B------:R-:W-:Y:S02]  /*3230*/  LEA R2, R8, UR6, 0x3 ;  /* 0x0000000608027c11 */ /* 0x000fe4000f8e18ff */
[----:B------:R-:W-:-:S03]  /*3240*/  SHF.L.U32 R4, R9, 0x1f, RZ ;  /* 0x0000001f09047819 */ /* 0x000fc600000006ff */
[----:B------:R-:W-:Y:S01]  /*3250*/  VIADD R5, R2, 0x520 ;  /* 0x0000052002057836 */ /* 0x000fe20000000000 */
[----:B------:R-:W2:Y:S02]  /*3260*/  SYNCS.PHASECHK.TRANS64.TRYWAIT P0, [R2+URZ+0x510], R4 ;  /* 0x00051004020075a7 */ /* 0x000ea400080011ff */
[----:B--2---:R-:W-:Y:S05]  /*3270*/  @!P0 BRA `(.L_x_50) ;  /* 0x0000003800ec8947 */ /* 0x004fea0003800000 */
.L_x_116:
[----:B------:R-:W-:Y:S01]  /*3280*/  ULEA UR4, UR5, UR6, 0x3 ;  /* 0x0000000605047291 */ /* 0x000fe2000f8e18ff */
[----:B--2---:R-:W-:Y:S01]  /*3290*/  PRMT R2, RZ, 0x654, R5 ;  /* 0x00000654ff027816 */ /* 0x004fe20000000005 */
[----:B------:R-:W-:Y:S01]  /*32a0*/  @!P2 IMAD.MOV.U32 R4, RZ, RZ, 0x10 ;  /* 0x00000010ff04a424 */ /* 0x000fe200078e00ff */
[----:B------:R-:W-:Y:S01]  /*32b0*/  SHF.L.U32 R5, R12, 0x1f, RZ ;  /* 0x0000001f0c057819 */ /* 0x000fe200000006ff */
[----:B------:R-:W-:Y:S01]  /*32c0*/  UIADD3 UR7, UPT, UPT, UR4, 0x4b0, URZ ;  /* 0x000004b004077890 */ /* 0x000fe2000fffe0ff */
[----:B------:R2:W-:Y:S05]  /*32d0*/  SYNCS.ARRIVE.TRANS64.RED.A1T0 RZ, [R2+URZ], RZ ;  /* 0x000000ff02ff79a7 */ /* 0x0005ea00081004ff */
[----:B------:R-:W-:Y:S01]  /*32e0*/  IMAD.U32 R6, RZ, RZ, UR7 ;  /* 0x00000007ff067e24 */ /* 0x000fe2000f8e00ff */
[----:B------:R-:W3:Y:S04]  /*32f0*/  SYNCS.PHASECHK.TRANS64.TRYWAIT P0, [UR4+0x4c0], R5 ;  /* 0x0004c005ff0075a7 */ /* 0x000ee80008001104 */
[----:B------:R-:W-:Y:S01]  /*3300*/  PRMT R6, R0, 0x654, R6 ;  /* 0x0000065400067816 */ /* 0x000fe20000000006 */
[----:B--23--:R-:W-:Y:S06]  /*3310*/  @!P0 BRA `(.L_x_51) ;  /* 0x0000003800d88947 */ /* 0x00cfec0003800000 */
.L_x_118:
[----:B------:R-:W-:Y:S01]  /*3320*/  ULEA UR8, UR5, UR6, 0x4 ;  /* 0x0000000605087291 */ /* 0x000fe2000f8e20ff */
[----:B------:R-:W-:Y:S01]  /*3330*/  SEL R3, R6, R3, !P2 ;  /* 0x0000000306037207 */ /* 0x000fe20005000000 */
[----:B------:R-:W-:Y:S01]  /*3340*/  UIADD3 UR9, UPT, UPT, UR4, 0x4b0, URZ ;  /* 0x000004b004097890 */ /* 0x000fe2000fffe0ff */
[----:B--2---:R-:W-:Y:S01]  /*3350*/  LEA R2, R11, UR6, 0x3 ;  /* 0x000000060b027c11 */ /* 0x004fe2000f8e18ff */
[----:B------:R-:W-:Y:S01]  /*3360*/  UIADD3 UR8, UPT, UPT, UR8, 0x540, URZ ;  /* 0x0000054008087890 */ /* 0x000fe2000fffe0ff */
[----:B------:R2:W-:Y:S01]  /*3370*/  @!P2 SYNCS.ARRIVE.TRANS64.RED RZ, [R3+URZ], R4 ;  /* 0x0000000403ffa9a7 */ /* 0x0005e200080004ff */
[----:B------:R-:W-:Y:S01]  /*3380*/  UIADD3 UR4, UPT, UPT, UR5, 0x1, URZ ;  /* 0x0000000105047890 */ /* 0x000fe2000fffe0ff */
[----:B------:R-:W-:-:S03]  /*3390*/  VIADD R8, R8, 0x1 ;  /* 0x0000000108087836 */ /* 0x000fc60000000000 */
[----:B------:R-:W-:Y:S02]  /*33a0*/  UISETP.NE.AND UP0, UPT, UR4, 0x2, UPT ;  /* 0x000000020400788c */ /* 0x000fe4000bf05270 */
[----:B------:R-:W-:Y:S01]  /*33b0*/  ISETP.NE.AND P0, PT, R8, 0x2, PT ;  /* 0x000000020800780c */ /* 0x000fe20003f05270 */
[----:B------:R-:W-:Y:S06]  /*33c0*/  UGETNEXTWORKID.BROADCAST [UR8], [UR9] ;  /* 0x00000000080073ca */ /* 0x000fec0008000100 */
[----:B------:R-:W-:Y:S02]  /*33d0*/  USEL UR7, URZ, 0x1, UP0 ;  /* 0x00000001ff077887 */ /* 0x000fe40008000000 */
[----:B------:R-:W-:-:S04]  /*33e0*/  USEL UR5, UR4, URZ, UP0 ;  /* 0x000000ff04057287 */ /* 0x000fc80008000000 */
[----:B------:R-:W-:Y:S02]  /*33f0*/  LOP3.LUT R12, R12, UR7, RZ, 0x3c, !PT ;  /* 0x000000070c0c7c12 */ /* 0x000fe4000f8e3cff */
[----:B--2---:R-:W-:-:S04]  /*3400*/  SHF.L.U32 R4, R10, 0x1f, RZ ;  /* 0x0000001f0a047819 */ /* 0x004fc800000006ff */
[----:B------:R-:W2:Y:S02]  /*3410*/  SYNCS.PHASECHK.TRANS64.TRYWAIT P1, [R2+URZ+0x4b0], R4 ;  /* 0x0004b004020075a7 */ /* 0x000ea400080211ff */
[----:B--2---:R-:W-:Y:S05]  /*3420*/  @!P1 BRA `(.L_x_52) ;  /* 0x0000003800ac9947 */ /* 0x004fea0003800000 */
.L_x_119:
[C---:B--2---:R-:W-:Y:S01]  /*3430*/  LEA R4, R11.reuse, UR6, 0x4 ;  /* 0x000000060b047c11 */ /* 0x044fe2000f8e20ff */
[----:B------:R-:W-:Y:S01]  /*3440*/  VIADD R2, R2, 0x4c0 ;  /* 0x000004c002027836 */ /* 0x000fe20000000000 */
[----:B------:R-:W-:Y:S01]  /*3450*/  SEL R8, R8, RZ, P0 ;  /* 0x000000ff08087207 */ /* 0x000fe20000000000 */
[----:B------:R-:W-:-:S03]  /*3460*/  VIADD R11, R11, 0x1 ;  /* 0x000000010b0b7836 */ /* 0x000fc60000000000 */
[----:B------:R-:W2:Y:S01]  /*3470*/  LDS.128 R4, [R4+0x540] ;  /* 0x0005400004047984 */ /* 0x000ea20000000c00 */
[----:B------:R-:W-:Y:S02]  /*3480*/  PRMT R2, RZ, 0x654, R2 ;  /* 0x00000654ff027816 */ /* 0x000fe40000000002 */
[C---:B------:R-:W-:Y:S01]  /*3490*/  ISETP.NE.AND P1, PT, R11.reuse, 0x2, PT ;  /* 0x000000020b00780c */ /* 0x040fe20003f25270 */
[----:B------:R-:W-:Y:S01]  /*34a0*/  @!PT LDS RZ, [RZ] ;  /* 0x00000000fffff984 */ /* 0x000fe20000000800 */
[----:B------:R-:W-:Y:S01]  /*34b0*/  @!PT LDS RZ, [RZ] ;  /* 0x00000000fffff984 */ /* 0x000fe20000000800 */
[----:B------:R-:W-:Y:S01]  /*34c0*/  @!PT LDS RZ, [RZ] ;  /* 0x00000000fffff984 */ /* 0x000fe20000000800 */
[----:B------:R-:W-:Y:S01]  /*34d0*/  @!PT LDS RZ, [RZ] ;  /* 0x00000000fffff984 */ /* 0x000fe20000000800 */
[----:B------:R3:W-:Y:S06]  /*34e0*/  MEMBAR.ALL.CTA ;  /* 0x0000000000007992 */ /* 0x0007ec0000008000 */
[----:B---3--:R-:W3:Y:S01]  /*34f0*/  FENCE.VIEW.ASYNC.S ;  /* 0x00000000000073c6 */ /* 0x008ee20000000000 */
[----:B------:R-:W-:Y:S01]  /*3500*/  SEL R11, R11, RZ, P1 ;  /* 0x000000ff0b0b7207 */ /* 0x000fe20000800000 */
[----:B---3--:R3:W-:Y:S01]  /*3510*/  SYNCS.ARRIVE.TRANS64.RED.A1T0 RZ, [R2+URZ], RZ ;  /* 0x000000ff02ff79a7 */ /* 0x0087e200081004ff */
[----:B--2---:R-:W-:-:S02]  /*3520*/  LOP3.LUT P3, RZ, R6, 0x1, RZ, 0xc0, !PT ;  /* 0x0000000106ff7812 */ /* 0x004fc4000786c0ff */
[----:B------:R-:W-:-:S04]  /*3530*/  SEL R4, RZ, 0x1, P1 ;  /* 0x00000001ff047807 */ /* 0x000fc80000800000 */
[----:B------:R-:W-:Y:S02]  /*3540*/  LOP3.LUT R10, R10, R4, RZ, 0x3c, !PT ;  /* 0x000000040a0a7212 */ /* 0x000fe400078e3cff */
[----:B---3--:R-:W-:-:S04]  /*3550*/  SEL R2, RZ, 0x1, P0 ;  /* 0x00000001ff027807 */ /* 0x008fc80000000000 */
[----:B------:R-:W-:Y:S01]  /*3560*/  LOP3.LUT R9, R9, R2, RZ, 0x3c, !PT ;  /* 0x0000000209097212 */ /* 0x000fe200078e3cff */
[----:B------:R-:W-:Y:S06]  /*3570*/  @P3 BRA `(.L_x_53) ;  /* 0xfffffffc002c3947 */ /* 0x000fec000383ffff */
[----:B------:R-:W-:Y:S01]  /*3580*/  ULEA UR4, UR5, UR6, 0x3 ;  /* 0x0000000605047291 */ /* 0x000fe2000f8e18ff */
[----:B------:R-:W-:-:S08]  /*3590*/  SHF.L.U32 R2, R12, 0x1f, RZ ;  /* 0x0000001f0c027819 */ /* 0x000fd000000006ff */
[----:B------:R-:W2:Y:S02]  /*35a0*/  SYNCS.PHASECHK.TRANS64 P0, [UR4+0x4c0], R2 ;  /* 0x0004c002ff0075a7 */ /* 0x000ea40008001004 */
[----:B--2---:R-:W-:Y:S05]  /*35b0*/  @P0 BRA `(.L_x_54) ;  /* 0x0000000000080947 */ /* 0x004fea0003800000 */
[----:B------:R-:W2:Y:S02]  /*35c0*/  SYNCS.PHASECHK.TRANS64.TRYWAIT P0, [UR4+0x4c0], R2 ;  /* 0x0004c002ff0075a7 */ /* 0x000ea40008001104 */
[----:B--2---:R-:W-:Y:S05]  /*35d0*/  @!P0 BRA `(.L_x_55) ;  /* 0x0000003800548947 */ /* 0x004fea0003800000 */
.L_x_54:
[----:B------:R-:W-:-:S04]  /*35e0*/  UIADD3 UR7, UPT, UPT, UR5, 0x1, URZ ;  /* 0x0000000105077890 */ /* 0x000fc8000fffe0ff */
[----:B------:R-:W-:-:S04]  /*35f0*/  UISETP.NE.AND UP0, UPT, UR7, 0x2, UPT ;  /* 0x000000020700788c */ /* 0x000fc8000bf05270 */
[----:B------:R-:W-:Y:S02]  /*3600*/  USEL UR8, URZ, 0x1, UP0 ;  /* 0x00000001ff087887 */ /* 0x000fe40008000000 */
[----:B------:R-:W-:-:S04]  /*3610*/  USEL UR7, UR7, URZ, UP0 ;  /* 0x000000ff07077287 */ /* 0x000fc80008000000 */
[----:B------:R-:W-:Y:S01]  /*3620*/  ULEA UR7, UR7, UR6, 0x3 ;  /* 0x0000000607077291 */ /* 0x000fe2000f8e18ff */
[----:B--2---:R-:W-:-:S04]  /*3630*/  LOP3.LUT R2, R12, UR8, RZ, 0x3c, !PT ;  /* 0x000000080c027c12 */ /* 0x004fc8000f8e3cff */
[----:B------:R-:W-:-:S04]  /*3640*/  SHF.L.U32 R0, R2, 0x1f, RZ ;  /* 0x0000001f02007819 */ /* 0x000fc800000006ff */
[----:B------:R-:W2:Y:S02]  /*3650*/  SYNCS.PHASECHK.TRANS64 P0, [UR7+0x4c0], R0 ;  /* 0x0004c000ff0075a7 */ /* 0x000ea40008001007 */
[----:B-12---:R-:W-:Y:S05]  /*3660*/  @P0 EXIT ;  /* 0x000000000000094d */ /* 0x006fea0003800000 */
[----:B------:R-:W-:Y:S02]  /*3670*/  SHF.L.U32 R2, R2, 0x1f, RZ ;  /* 0x0000001f02027819 */ /* 0x000fe400000006ff */
[----:B------:R-:W-:-:S07]  /*3680*/  MOV R0, UR7 ;  /* 0x0000000700007c02 */ /* 0x000fce0008000f00 */
.L_x_56:
[----:B-1----:R1:W2:Y:S02]  /*3690*/  SYNCS.PHASECHK.TRANS64.TRYWAIT P0, [R0+URZ+0x4c0], R2 ;  /* 0x0004c002000075a7 */ /* 0x0022a400080011ff */
[----:B--2---:R-:W-:Y:S05]  /*36a0*/  @!P0 NANOSLEEP.SYNCS 0x989680 ;  /* 0x009896800000895d */ /* 0x004fea0003900000 */
[----:B------:R-:W2:Y:S02]  /*36b0*/  @!P0 SYNCS.PHASECHK.TRANS64 P0, [R0+URZ+0x4c0], R2 ;  /* 0x0004c002000085a7 */ /* 0x000ea400080010ff */
[----:B--2---:R-:W-:Y:S05]  /*36c0*/  @P0 EXIT ;  /* 0x000000000000094d */ /* 0x004fea0003800000 */
[----:B------:R-:W-:Y:S05]  /*36d0*/  BRA `(.L_x_56) ;  /* 0xfffffffc00ec7947 */ /* 0x000fea000383ffff */
.L_x_49:
[----:B------:R-:W-:Y:S05]  /*36e0*/  BRA.U UP5, `(.L_x_57) ;  /* 0x0000000d05807547 */ /* 0x000fea000b800000 */
[----:B------:R-:W-:Y:S01]  /*36f0*/  UMOV UR4, 0x40 ;  /* 0x0000004000047882 */ /* 0x000fe20000000000 */
[----:B------:R-:W-:Y:S01]  /*3700*/  NOP ;  /* 0x0000000000007918 */ /* 0x000fe20000000000 */
[----:B------:R-:W-:Y:S01]  /*3710*/  ULEA UR5, UR61, UR4, 0x18 ;  /* 0x000000043d057291 */ /* 0x000fe2000f8ec0ff */
[----:B------:R-:W-:Y:S02]  /*3720*/  UMOV UR6, 0x400 ;  /* 0x0000040000067882 */ /* 0x000fe40000000000 */
[----:B------:R-:W-:-:S06]  /*3730*/  ULEA UR6, UR61, UR6, 0x18 ;  /* 0x000000063d067291 */ /* 0x000fcc000f8ec0ff */
[----:B------:R-:W2:Y:S02]  /*3740*/  LDS.U8 R0, [UR5+0x1c] ;  /* 0x00001c05ff007984 */ /* 0x000ea40008000000 */
[----:B--2---:R-:W-:-:S13]  /*3750*/  ISETP.NE.AND P0, PT, R0, RZ, PT ;  /* 0x000000ff0000720c */ /* 0x004fda0003f05270 */
[----:B------:R-:W-:Y:S05]  /*3760*/  @P0 BRA `(.L_x_58) ;  /* 0x0000000000580947 */ /* 0x000fea0003800000 */
[----:B------:R-:W-:-:S13]  /*3770*/  ELECT P0, URZ, PT ;  /* 0x0000000000ff782f */ /* 0x000fda0003800000 */
[----:B------:R-:W-:Y:S05]  /*3780*/  @!P0 BRA `(.L_x_59) ;  /* 0x0000000000608947 */ /* 0x000fea0003800000 */
[----:B------:R-:W-:Y:S01]  /*3790*/  UMOV UR4, 0x10 ;  /* 0x0000001000047882 */ /* 0x000fe20000000000 */
[----:B------:R-:W-:Y:S01]  /*37a0*/  HFMA2 R0, -RZ, RZ, 0, 5.9604644775390625e-08 ;  /* 0x00000001ff007431 */ /* 0x000fe200000001ff */
[----:B------:R-:W-:-:S03]  /*37b0*/  MOV R3, 0xffff ;  /* 0x0000ffff00037802 */ /* 0x000fc60000000f00 */
[----:B------:R-:W-:Y:S04]  /*37c0*/  DEPBAR.LE SB2, 0x36 ;  /* 0x0000ad800000791a */ /* 0x000fe80000000000 */
[----:B------:R-:W2:Y:S02]  /*37d0*/  UTCATOMSWS.FIND_AND_SET.ALIGN UP0, UR4, UR4 ;  /* 0x00000004000475e3 */ /* 0x000ea40008000800 */
[----:B--2---:R-:W-:Y:S01]  /*37e0*/  MOV R4, UR4 ;  /* 0x0000000400047c02 */ /* 0x004fe20008000f00 */
[----:B------:R-:W-:Y:S06]  /*37f0*/  BRA.U UP0, `(.L_x_60) ;  /* 0x0000000100187547 */ /* 0x000fec000b800000 */
.L_x_61:
[----:B------:R-:W-:Y:S05]  /*3800*/  NANOSLEEP 0x64 ;  /* 0x000000640000795d */ /* 0x000fea0003800000 */
[----:B------:R-:W-:-:S05]  /*3810*/  UMOV UR4, 0x10 ;  /* 0x0000001000047882 */ /* 0x000fca0000000000 */
[----:B------:R-:W-:Y:S04]  /*3820*/  DEPBAR.LE SB2, 0x36 ;  /* 0x0000ad800000791a */ /* 0x000fe80000000000 */
[----:B------:R-:W2:Y:S02]  /*3830*/  UTCATOMSWS.FIND_AND_SET.ALIGN UP0, UR4, UR4 ;  /* 0x00000004000475e3 */ /* 0x000ea40008000800 */
[----:B--2---:R-:W-:Y:S01]  /*3840*/  MOV R4, UR4 ;  /* 0x0000000400047c02 */ /* 0x004fe20008000f00 */
[----:B------:R-:W-:Y:S05]  /*3850*/  BRA.U !UP0, `(.L_x_61) ;  /* 0xfffffffd08e87547 */ /* 0x000fea000b83ffff */
.L_x_60:
[-C--:B------:R-:W-:Y:S02]  /*3860*/  SHF.L.U32 R3, R3, R4.reuse, RZ ;  /* 0x0000000403037219 */ /* 0x080fe400000006ff */
[----:B------:R-:W-:Y:S01]  /*3870*/  SHF.L.U32 R0, R0, R4, RZ ;  /* 0x0000000400007219 */ /* 0x000fe200000006ff */
[----:B------:R-:W-:Y:S02]  /*3880*/  IMAD.SHL.U32 R4, R4, 0x20, RZ ;  /* 0x0000002004047824 */ /* 0x000fe400078e00ff */
[----:B------:R2:W-:Y:S04]  /*3890*/  ATOMS.OR RZ, [UR5+0x14], R3 ;  /* 0x00001403ffff798c */ /* 0x0005e8000b000005 */
[----:B------:R2:W-:Y:S04]  /*38a0*/  ATOMS.OR RZ, [UR5+0x18], R0 ;  /* 0x00001800ffff798c */ /* 0x0005e8000b000005 */
[----:B------:R2:W-:Y:S01]  /*38b0*/  STS [UR6+0x560], R4 ;  /* 0x00056004ff007988 */ /* 0x0005e20008000806 */
[----:B------:R-:W-:Y:S05]  /*38c0*/  BRA `(.L_x_59) ;  /* 0x0000000000107947 */ /* 0x000fea0003800000 */
.L_x_58:
[----:B------:R-:W-:Y:S02]  /*38d0*/  MOV R0, 0xffffffff ;  /* 0xffffffff00007802 */ /* 0x000fe40000000f00 */
[----:B------:R-:W-:-:S03]  /*38e0*/  MOV R4, 0x3910 ;  /* 0x0000391000047802 */ /* 0x000fc60000000f00 */
[----:B------:R2:W-:Y:S04]  /*38f0*/  STS [UR6+0x560], R0 ;  /* 0x00056000ff007988 */ /* 0x0005e80008000806 */
[----:B-12--5:R-:W-:Y:S05]  /*3900*/  CALL.REL.NOINC `($__internal_1_$__cuda_sm10x_tcgen05_guardrail_trap_phase_invalid_during_alloc) ;  /* 0x0000003800d47944 */ /* 0x026fea0003c00000 */
.L_x_59:
[----:B------:R-:W-:Y:S05]  /*3910*/  WARPSYNC.ALL ;  /* 0x0000000000007948 */ /* 0x000fea0003800000 */
[----:B------:R-:W3:Y:S01]  /*3920*/  S2UR UR4, SR_CgaCtaId ;  /* 0x00000000000479c3 */ /* 0x000ee20000008800 */
[----:B------:R-:W-:Y:S01]  /*3930*/  UMOV UR13, 0x400 ;  /* 0x00000400000d7882 */ /* 0x000fe20000000000 */
[----:B------:R-:W-:-:S06]  /*3940*/  NOP ;  /* 0x0000000000007918 */ /* 0x000fcc0000000000 */
[----:B------:R-:W-:Y:S06]  /*3950*/  BAR.ARV 0x6, 0xa0 ;  /* 0x0182800000007b1d */ /* 0x000fec0000002000 */
[----:B------:R-:W4:Y:S01]  /*3960*/  LDCU UR5, c[0x0][0x38c] ;  /* 0x00007180ff0577ac */ /* 0x000f220008000800 */
[----:B------:R-:W-:Y:S01]  /*3970*/  LOP3.LUT R2, R2, 0xffff, RZ, 0xc0, !PT ;  /* 0x0000ffff02027812 */ /* 0x000fe200078ec0ff */
[----:B------:R-:W-:Y:S01]  /*3980*/  IMAD.MOV.U32 R11, RZ, RZ, 0x1 ;  /* 0x00000001ff0b7424 */ /* 0x000fe200078e00ff */
[----:B------:R-:W-:Y:S01]  /*3990*/  CS2R R8, SRZ ;  /* 0x0000000000087805 */ /* 0x000fe2000001ff00 */
[----:B------:R-:W1:Y:S01]  /*39a0*/  LDCU UR8, c[0x0][0x38c] ;  /* 0x00007180ff0877ac */ /* 0x000e620008000800 */
[----:B------:R-:W-:Y:S01]  /*39b0*/  R2UR UR15, R2 ;  /* 0x00000000020f72ca */ /* 0x000fe200000e0000 */
[----:B------:R-:W-:Y:S01]  /*39c0*/  IMAD.MOV.U32 R10, RZ, RZ, RZ ;  /* 0x000000ffff0a7224 */ /* 0x000fe200078e00ff */
[----:B------:R-:W-:Y:S01]  /*39d0*/  UMOV UR18, URZ ;  /* 0x000000ff00127c82 */ /* 0x000fe20008000000 */
[----:B------:R-:W-:Y:S01]  /*39e0*/  UMOV UR10, URZ ;  /* 0x000000ff000a7c82 */ /* 0x000fe20008000000 */
[----:B---3--:R-:W-:Y:S01]  /*39f0*/  ULEA UR13, UR4, UR13, 0x18 ;  /* 0x0000000d040d7291 */ /* 0x008fe2000f8ec0ff */
[----:B------:R-:W-:Y:S01]  /*3a00*/  UMOV UR20, 0x0 ;  /* 0x0000000000147882 */ /* 0x000fe20000000000 */
[----:B------:R-:W-:-:S02]  /*3a10*/  UMOV UR21, 0x4080010 ;  /* 0x0408001000157882 */ /* 0x000fc40000000000 */
[----:B------:R-:W-:Y:S02]  /*3a20*/  UIADD3 UR6, UPT, UPT, UR13, 0x1700, URZ ;  /* 0x000017000d067890 */ /* 0x000fe4000fffe0ff */
[----:B------:R-:W-:Y:S02]  /*3a30*/  UIADD3 UR7, UPT, UPT, UR13, 0x25f00, URZ ;  /* 0x00025f000d077890 */ /* 0x000fe4000fffe0ff */
[----:B----4-:R-:W-:Y:S01]  /*3a40*/  UIADD3 UR5, UPT, UPT, UR5, 0x1f, URZ ;  /* 0x0000001f05057890 */ /* 0x010fe2000fffe0ff */
[----:B--2---:R-:W2:Y:S01]  /*3a50*/  LDS R0, [UR13+0x560] ;  /* 0x0005600dff007984 */ /* 0x004ea20008000800 */
[----:B------:R-:W-:Y:S02]  /*3a60*/  USHF.R.U32.HI UR6, URZ, 0x4, UR6 ;  /* 0x00000004ff067899 */ /* 0x000fe40008011606 */
[----:B------:R-:W-:Y:S02]  /*3a70*/  USHF.R.S32.HI UR4, URZ, 0x1f, UR5 ;  /* 0x0000001fff047899 */ /* 0x000fe40008011405 */
[----:B------:R-:W-:-:S02]  /*3a80*/  ULOP3.LUT UR6, UR6, 0x3fff, URZ, 0xc0, !UPT ;  /* 0x00003fff06067892 */ /* 0x000fc4000f8ec0ff */
[----:B------:R-:W-:Y:S02]  /*3a90*/  ULEA.HI UR4, UR4, UR5, URZ, 0x5 ;  /* 0x0000000504047291 */ /* 0x000fe4000f8f28ff */
[----:B------:R-:W-:Y:S02]  /*3aa0*/  USHF.R.U32.HI UR5, URZ, 0x4, UR7 ;  /* 0x00000004ff057899 */ /* 0x000fe40008011607 */
[----:B------:R-:W-:Y:S02]  /*3ab0*/  USHF.R.S32.HI UR22, URZ, 0x5, UR4 ;  /* 0x00000005ff167899 */ /* 0x000fe40008011404 */
[----:B------:R-:W-:Y:S02]  /*3ac0*/  ULOP3.LUT UR5, UR5, 0x3fff, URZ, 0xc0, !UPT ;  /* 0x00003fff05057892 */ /* 0x000fe4000f8ec0ff */
[----:B------:R-:W-:Y:S02]  /*3ad0*/  UISETP.LT.AND UP0, UPT, UR22, 0x1, UPT ;  /* 0x000000011600788c */ /* 0x000fe4000bf01270 */
[----:B------:R-:W-:-:S02]  /*3ae0*/  ULOP3.LUT UR16, UR6, 0x10000, URZ, 0xfc, !UPT ;  /* 0x0001000006107892 */ /* 0x000fc4000f8efcff */
[----:B------:R-:W-:Y:S02]  /*3af0*/  USEL UR23, UR22, 0x1, !UP0 ;  /* 0x0000000116177887 */ /* 0x000fe4000c000000 */
[----:B------:R-:W-:Y:S02]  /*3b00*/  ULOP3.LUT UR17, UR5, 0x10000, URZ, 0xfc, !UPT ;  /* 0x0001000005117892 */ /* 0x000fe4000f8efcff */
[----:B------:R-:W-:Y:S02]  /*3b10*/  UIADD3 UR23, UPT, UPT, -UR23, URZ, URZ ;  /* 0x000000ff17177290 */ /* 0x000fe4000fffe1ff */
[----:B-1----:R-:W-:Y:S01]  /*3b20*/  UISETP.GE.AND UP4, UPT, UR8, 0x1, UPT ;  /* 0x000000010800788c */ /* 0x002fe2000bf86270 */
[----:B--2---:R-:W-:-:S15]  /*3b30*/  R2UR UR24, R0 ;  /* 0x00000000001872ca */ /* 0x004fde00000e0000 */
.L_x_68:
[----:B------:R-:W-:Y:S02]  /*3b40*/  LEA R0, R10, UR13, 0x3 ;  /* 0x0000000d0a007c11 */ /* 0x000fe4000f8e18ff */
[----:B------:R-:W-:Y:S02]  /*3b50*/  SHF.L.U32 R2, R9, 0x1f, RZ ;  /* 0x0000001f09027819 */ /* 0x000fe400000006ff */
[----:B------:R-:W-:Y:S01]  /*3b60*/  PLOP3.LUT P0, PT, PT, PT, UP4, 0x80, 0x8 ;  /* 0x000000000008781c */ /* 0x000fe20003f0f048 */
[----:B------:R-:W-:Y:S01]  /*3b70*/  VIADD R3, R0, 0x4c0 ;  /* 0x000004c000037836 */ /* 0x000fe20000000000 */
[----:B-1----:R-:W1:Y:S02]  /*3b80*/  SYNCS.PHASECHK.TRANS64.TRYWAIT P1, [R0+URZ+0x4b0], R2 ;  /* 0x0004b002000075a7 */ /* 0x002e6400080211ff */
[----:B-1-3--:R-:W-:Y:S09]  /*3b90*/  @!P1 BRA `(.L_x_62) ;  /* 0x0000003000fc9947 */ /* 0x00aff20003800000 */
.L_x_121:
[----:B------:R-:W-:Y:S01]  /*3ba0*/  LEA R4, R10, UR13, 0x4 ;  /* 0x0000000d0a047c11 */ /* 0x000fe2000f8e20ff */
[----:B------:R-:W-:Y:S01]  /*3bb0*/  @UP4 ULEA UR4, UR10, UR13, 0x3 ;  /* 0x0000000d0a044291 */ /* 0x000fe2000f8e18ff */
[----:B------:R-:W-:Y:S01]  /*3bc0*/  PLOP3.LUT P2, PT, PT, PT, PT, 0x80, 0x8 ;  /* 0x000000000008781c */ /* 0x000fe20003f4f070 */
[----:B------:R-:W-:Y:S01]  /*3bd0*/  ULEA UR19, UR18, UR13, 0x3 ;  /* 0x0000000d12137291 */ /* 0x000fe2000f8e18ff */
[----:B------:R-:W-:Y:S02]  /*3be0*/  PRMT R3, RZ, 0x654, R3 ;  /* 0x00000654ff037816 */ /* 0x000fe40000000003 */
[----:B------:R-:W2:Y:S01]  /*3bf0*/  LDS.128 R4, [R4+0x540] ;  /* 0x0005400004047984 */ /* 0x000ea20000000c00 */
[----:B-1----:R-:W-:Y:S02]  /*3c00*/  @P0 SHF.L.U32 R2, R8, 0x1f, RZ ;  /* 0x0000001f08020819 */ /* 0x002fe400000006ff */
[----:B------:R-:W-:Y:S01]  /*3c10*/  SHF.L.U32 R0, R11, 0x1f, RZ ;  /* 0x0000001f0b007819 */ /* 0x000fe200000006ff */
[----:B------:R-:W-:Y:S01]  /*3c20*/  @!PT LDS RZ, [RZ] ;  /* 0x00000000fffff984 */ /* 0x000fe20000000800 */
[----:B------:R-:W-:Y:S01]  /*3c30*/  @!PT LDS RZ, [RZ] ;  /* 0x00000000fffff984 */ /* 0x000fe20000000800 */
[----:B------:R-:W-:Y:S01]  /*3c40*/  @!PT LDS RZ, [RZ] ;  /* 0x00000000fffff984 */ /* 0x000fe20000000800 */
[----:B------:R-:W-:Y:S01]  /*3c50*/  @!PT LDS RZ, [RZ] ;  /* 0x00000000fffff984 */ /* 0x000fe20000000800 */
[----:B------:R1:W-:Y:S06]  /*3c60*/  MEMBAR.ALL.CTA ;  /* 0x0000000000007992 */ /* 0x0003ec0000008000 */
[----:B-1----:R-:W1:Y:S02]  /*3c70*/  FENCE.VIEW.ASYNC.S ;  /* 0x00000000000073c6 */ /* 0x002e640000000000 */
[----:B-1----:R1:W-:Y:S01]  /*3c80*/  SYNCS.ARRIVE.TRANS64.RED.A1T0 RZ, [R3+URZ], RZ ;  /* 0x000000ff03ff79a7 */ /* 0x0023e200081004ff */
[----:B------:R1:W3:Y:S01]  /*3c90*/  @P0 SYNCS.PHASECHK.TRANS64.TRYWAIT P2, [UR4], R2 ;  /* 0x00000002ff0005a7 */ /* 0x0002e20008041104 */
[----:B--2---:R-:W-:Y:S01]  /*3ca0*/  LOP3.LUT P1, RZ, R6, 0x1, RZ, 0xc0, !PT ;  /* 0x0000000106ff7812 */ /* 0x004fe2000782c0ff */
[----:B------:R-:W2:Y:S02]  /*3cb0*/  SYNCS.PHASECHK.TRANS64.TRYWAIT P0, [UR19+0x4f0], R0 ;  /* 0x0004f000ff0075a7 */ /* 0x000ea40008001113 */
[----:B-123--:R-:W-:Y:S10]  /*3cc0*/  @!P0 BRA `(.L_x_63) ;  /* 0x0000003000c48947 */ /* 0x00eff40003800000 */
.L_x_123:
[----:B------:R-:W-:Y:S01]  /*3cd0*/  IADD3 R10, PT, PT, R10, 0x1, RZ ;  /* 0x000000010a0a7810 */ /* 0x000fe20007ffe0ff */
[----:B------:R-:W-:Y:S06]  /*3ce0*/  BRA.U !UP4, `(.L_x_64) ;  /* 0x000000010ca07547 */ /* 0x000fec000b800000 */
[----:B------:R-:W-:Y:S02]  /*3cf0*/  ULEA.HI UR4, UR18, UR18, URZ, 0x1 ;  /* 0x0000001212047291 */ /* 0x000fe4000f8f08ff */
[----:B------:R-:W-:Y:S02]  /*3d00*/  UPLOP3.LUT UP2, UPT, UPT, UPT, UPT, 0x40, 0x4 ;  /* 0x000000000004789c */ /* 0x000fe40003f4e870 */
[----:B------:R-:W-:Y:S02]  /*3d10*/  USHF.L.U32 UR5, UR4, 0x4, URZ ;  /* 0x0000000404057899 */ /* 0x000fe400080006ff */
[----:B------:R-:W-:Y:S02]  /*3d20*/  ULOP3.LUT UR14, UR4, 0xffe, URZ, 0xc0, !UPT ;  /* 0x00000ffe040e7892 */ /* 0x000fe4000f8ec0ff */
[----:B------:R-:W-:Y:S02]  /*3d30*/  ULOP3.LUT UR4, UR5, 0xffffffe0, URZ, 0xc0, !UPT ;  /* 0xffffffe005047892 */ /* 0x000fe4000f8ec0ff */
[----:B------:R-:W-:-:S02]  /*3d40*/  UIADD3 UR14, UPT, UPT, -UR14, UR18, URZ ;  /* 0x000000120e0e7290 */ /* 0x000fc4000fffe1ff */
[----:B------:R-:W-:Y:S01]  /*3d50*/  UIADD3 UR4, UPT, UPT, UR24, UR4, URZ ;  /* 0x0000000418047290 */ /* 0x000fe2000fffe0ff */
[----:B------:R-:W-:Y:S01]  /*3d60*/  UMOV UR12, UR23 ;  /* 0x00000017000c7c82 */ /* 0x000fe20008000000 */
[----:B------:R-:W-:Y:S02]  /*3d70*/  UMOV UR11, UR22 ;  /* 0x00000016000b7c82 */ /* 0x000fe40008000000 */
[----:B------:R-:W-:Y:S01]  /*3d80*/  ULEA UR14, UR14, UR4, 0x14 ;  /* 0x000000040e0e7291 */ /* 0x000fe2000f8ea0ff */
[----:B------:R-:W-:-:S11]  /*3d90*/  UMOV UR5, UR10 ;  /* 0x0000000a00057c82 */ /* 0x000fd60008000000 */
.L_x_67:
[----:B------:R-:W-:Y:S02]  /*3da0*/  UIADD3 UR12, UPT, UPT, UR12, 0x1, URZ ;  /* 0x000000010c0c7890 */ /* 0x000fe4000fffe0ff */
[----:B--2---:R-:W-:Y:S02]  /*3db0*/  ULEA UR6, UR5, UR13, 0x3 ;  /* 0x0000000d05067291 */ /* 0x004fe4000f8e18ff */
[----:B------:R-:W-:Y:S01]  /*3dc0*/  UISETP.NE.AND UP3, UPT, UR12, URZ, UPT ;  /* 0x000000ff0c00728c */ /* 0x000fe2000bf65270 */
[----:B---3--:R-:W-:Y:S10]  /*3dd0*/  @P2 BRA `(.L_x_65) ;  /* 0x00000000000c2947 */ /* 0x008ff40003800000 */
[----:B-1----:R-:W-:Y:S04]  /*3de0*/  SHF.L.U32 R2, R8, 0x1f, RZ ;  /* 0x0000001f08027819 */ /* 0x002fe800000006ff */
[----:B------:R-:W1:Y:S02]  /*3df0*/  SYNCS.PHASECHK.TRANS64.TRYWAIT P0, [UR6], R2 ;  /* 0x00000002ff0075a7 */ /* 0x000e640008001106 */
[----:B-1----:R-:W-:Y:S05]  /*3e00*/  @!P0 BRA `(.L_x_66) ;  /* 0x00000030008c8947 */ /* 0x002fea0003800000 */
.L_x_65:
[----:B------:R-:W-:Y:S01]  /*3e10*/  UISETP.NE.AND UP0, UPT, UR11, 0x1, UPT ;  /* 0x000000010b00788c */ /* 0x000fe2000bf05270 */
[----:B------:R-:W-:Y:S01]  /*3e20*/  PLOP3.LUT P2, PT, PT, PT, PT, 0x80, 0x8 ;  /* 0x000000000008781c */ /* 0x000fe20003f4f070 */
[----:B------:R-:W-:Y:S02]  /*3e30*/  UIADD3 UR4, UPT, UPT, UR5, 0x1, URZ ;  /* 0x0000000105047890 */ /* 0x000fe4000fffe0ff */
[----:B------:R-:W-:Y:S02]  /*3e40*/  ULEA UR8, UR5, UR17, 0x6 ;  /* 0x0000001105087291 */ /* 0x000fe4000f8e30ff */
[----:B------:R-:W-:Y:S01]  /*3e50*/  UISETP.NE.AND UP1, UPT, UR4, 0x49, UPT ;  /* 0x000000490400788c */ /* 0x000fe2000bf25270 */
[----:B------:R-:W-:Y:S01]  /*3e60*/  PLOP3.LUT P0, PT, PT, PT, UP0, 0x80, 0x8 ;  /* 0x000000000008781c */ /* 0x000fe20003f0f008 */
[----:B------:R-:W-:Y:S02]  /*3e70*/  UIADD3 UR11, UPT, UPT, UR11, -0x1, URZ ;  /* 0xffffffff0b0b7890 */ /* 0x000fe4000fffe0ff */
[----:B------:R-:W-:Y:S02]  /*3e80*/  USEL UR7, URZ, 0x1, UP1 ;  /* 0x00000001ff077887 */ /* 0x000fe40008800000 */
[----:B------:R-:W-:Y:S01]  /*3e90*/  USEL UR10, UR4, URZ, UP1 ;  /* 0x000000ff040a7287 */ /* 0x000fe20008800000 */
[----:B------:R-:W-:Y:S03]  /*3ea0*/  UMOV UR9, 0xc0004010 ;  /* 0xc000401000097882 */ /* 0x000fe60000000000 */
[----:B------:R-:W-:Y:S01]  /*3eb0*/  @UP0 ULEA UR4, UR10, UR13, 0x3 ;  /* 0x0000000d0a040291 */ /* 0x000fe2000f8e18ff */
[----:B------:R-:W-:Y:S01]  /*3ec0*/  LOP3.LUT R8, R8, UR7, RZ, 0x3c, !PT ;  /* 0x0000000708087c12 */ /* 0x000fe2000f8e3cff */
[----:B------:R-:W-:Y:S03]  /*3ed0*/  UMOV UR7, 0xc0004010 ;  /* 0xc000401000077882 */ /* 0x000fe60000000000 */
[----:B-1----:R-:W-:Y:S04]  /*3ee0*/  @P0 SHF.L.U32 R0, R8, 0x1f, RZ ;  /* 0x0000001f08000819 */ /* 0x002fe800000006ff */
[----:B------:R2:W3:Y:S01]  /*3ef0*/  @P0 SYNCS.PHASECHK.TRANS64.TRYWAIT P2, [UR4], R0 ;  /* 0x00000000ff0005a7 */ /* 0x0004e20008041104 */
[----:B------:R-:W-:Y:S02]  /*3f00*/  UIADD3 UR4, UPT, UPT, UR6, 0x248, URZ ;  /* 0x0000024806047890 */ /* 0x000fe4000fffe0ff */
[----:B------:R-:W-:Y:S03]  /*3f10*/  ULEA UR6, UR5, UR16, 0x7 ;  /* 0x0000001005067291 */ /* 0x000fe6000f8e38ff */
[----:B------:R-:W-:Y:S06]  /*3f20*/  UMOV UR5, UR10 ;  /* 0x0000000a00057c82 */ /* 0x000fec0008000000 */
[----:B------:R2:W-:Y:S01]  /*3f30*/  UTCQMMA gdesc[UR6], gdesc[UR8], tmem[UR14], tmem[UR20], idesc[UR21], UP2 ;  /* 0x00ff1408060075ea */ /* 0x0005e2000900030e */
[----:B------:R-:W-:Y:S01]  /*3f40*/  UPLOP3.LUT UP2, UPT, UPT, UPT, UPT, 0x80, 0x8 ;  /* 0x000000000008789c */ /* 0x000fe20003f4f070 */
[----:B------:R2:W-:Y:S01]  /*3f50*/  UTCBAR.MULTICAST [UR4], URZ, UR15 ;  /* 0x000000ff040073e9 */ /* 0x0005e2000800080f */
[----:B------:R-:W-:Y:S09]  /*3f60*/  BRA.U UP3, `(.L_x_67) ;  /* 0xfffffffd038c7547 */ /* 0x000ff2000b83ffff */
.L_x_64:
[----:B--2---:R-:W-:Y:S01]  /*3f70*/  UIADD3 UR4, UPT, UPT, UR18, 0x1, URZ ;  /* 0x0000000112047890 */ /* 0x004fe2000fffe0ff */
[C---:B------:R-:W-:Y:S01]  /*3f80*/  ISETP.NE.AND P0, PT, R10.reuse, 0x2, PT ;  /* 0x000000020a00780c */ /* 0x040fe20003f05270 */
[----:B------:R-:W-:Y:S02]  /*3f90*/  UIADD3 UR5, UPT, UPT, UR19, 0x4d0, URZ ;  /* 0x000004d013057890 */ /* 0x000fe4000fffe0ff */
[----:B------:R-:W-:Y:S01]  /*3fa0*/  UISETP.NE.AND UP0, UPT, UR4, 0x4, UPT ;  /* 0x000000040400788c */ /* 0x000fe2000bf05270 */
[----:B-1----:R-:W-:Y:S02]  /*3fb0*/  SEL R0, RZ, 0x1, P0 ;  /* 0x00000001ff007807 */ /* 0x002fe40000000000 */
[----:B------:R-:W-:Y:S01]  /*3fc0*/  SEL R10, R10, RZ, P0 ;  /* 0x000000ff0a0a7207 */ /* 0x000fe20000000000 */
[----:B------:R-:W-:Y:S01]  /*3fd0*/  USEL UR6, URZ, 0x1, UP0 ;  /* 0x00000001ff067887 */ /* 0x000fe20008000000 */
[----:B------:R-:W-:Y:S01]  /*3fe0*/  LOP3.LUT R9, R9, R0, RZ, 0x3c, !PT ;  /* 0x0000000009097212 */ /* 0x000fe200078e3cff */
[----:B------:R-:W-:Y:S01]  /*3ff0*/  USEL UR18, UR4, URZ, UP0 ;  /* 0x000000ff04127287 */ /* 0x000fe20008000000 */
[----:B------:R1:W-:Y:S03]  /*4000*/  UTCBAR [UR5], URZ ;  /* 0x000000ff050073e9 */ /* 0x0003e600080000ff */
[----:B------:R-:W-:Y:S01]  /*4010*/  LOP3.LUT R11, R11, UR6, RZ, 0x3c, !PT ;  /* 0x000000060b0b7c12 */ /* 0x000fe2000f8e3cff */
[----:B------:R-:W-:Y:S07]  /*4020*/  @P1 BRA `(.L_x_68) ;  /* 0xfffffff800c41947 */ /* 0x000fee000383ffff */
[----:B------:R-:W2:Y:S01]  /*4030*/  S2UR UR8, SR_CgaCtaId ;  /* 0x00000000000879c3 */ /* 0x000ea20000008800 */
[----:B------:R-:W-:Y:S01]  /*4040*/  ELECT P0, URZ, PT ;  /* 0x0000000000ff782f */ /* 0x000fe20003800000 */
[----:B------:R-:W-:Y:S01]  /*4050*/  IMAD.MOV.U32 R0, RZ, RZ, 0x1 ;  /* 0x00000001ff007424 */ /* 0x000fe200078e00ff */
[----:B------:R-:W-:Y:S01]  /*4060*/  UIADD3 UR13, UPT, UPT, UR13, 0x4f0, URZ ;  /* 0x000004f00d0d7890 */ /* 0x000fe2000fffe0ff */
[----:B------:R-:W-:Y:S01]  /*4070*/  SHF.L.U32 R2, R11, 0x1f, RZ ;  /* 0x0000001f0b027819 */ /* 0x000fe200000006ff */
[----:B------:R-:W-:-:S03]  /*4080*/  UMOV UR4, 0x40 ;  /* 0x0000004000047882 */ /* 0x000fc60000000000 */
[----:B------:R-:W-:Y:S01]  /*4090*/  UVIRTCOUNT.DEALLOC.SMPOOL 0x80 ;  /* 0x000000800000784c */ /* 0x000fe20000000000 */
[----:B--2---:R-:W-:Y:S02]  /*40a0*/  ULEA UR8, UR8, UR4, 0x18 ;  /* 0x0000000408087291 */ /* 0x004fe4000f8ec0ff */
[----:B------:R-:W-:-:S07]  /*40b0*/  ULEA UR4, UR18, UR13, 0x3 ;  /* 0x0000000d12047291 */ /* 0x000fce000f8e18ff */
[----:B------:R2:W-:Y:S02]  /*40c0*/  @P0 STS.U8 [UR8+0x1c], R0 ;  /* 0x00001c00ff000988 */ /* 0x0005e40008000008 */
[----:B------:R-:W4:Y:S02]  /*40d0*/  SYNCS.PHASECHK.TRANS64.TRYWAIT P0, [UR4], R2 ;  /* 0x00000002ff0075a7 */ /* 0x000f240008001104 */
[----:B--2-4-:R-:W-:Y:S05]  /*40e0*/  @!P0 BRA `(.L_x_69) ;  /* 0x0000002c00ec8947 */ /* 0x014fea0003800000 */
.L_x_126:
[----:B------:R-:W-:-:S04]  /*40f0*/  UIADD3 UR4, UPT, UPT, UR18, 0x1, URZ ;  /* 0x0000000112047890 */ /* 0x000fc8000fffe0ff */
[----:B------:R-:W-:-:S04]  /*4100*/  UISETP.NE.AND UP0, UPT, UR4, 0x4, UPT ;  /* 0x000000040400788c */ /* 0x000fc8000bf05270 */
[----:B------:R-:W-:Y:S02]  /*4110*/  USEL UR6, URZ, 0x1, UP0 ;  /* 0x00000001ff067887 */ /* 0x000fe40008000000 */
[----:B------:R-:W-:-:S04]  /*4120*/  USEL UR4, UR4, URZ, UP0 ;  /* 0x000000ff04047287 */ /* 0x000fc80008000000 */
[----:B-1----:R-:W-:Y:S01]  /*4130*/  ULEA UR5, UR4, UR13, 0x3 ;  /* 0x0000000d04057291 */ /* 0x002fe2000f8e18ff */
[----:B--2---:R-:W-:-:S04]  /*4140*/  LOP3.LUT R2, R11, UR6, RZ, 0x3c, !PT ;  /* 0x000000060b027c12 */ /* 0x004fc8000f8e3cff */
[----:B------:R-:W-:-:S04]  /*4150*/  SHF.L.U32 R3, R2, 0x1f, RZ ;  /* 0x0000001f02037819 */ /* 0x000fc800000006ff */
[----:B------:R-:W1:Y:S02]  /*4160*/  SYNCS.PHASECHK.TRANS64.TRYWAIT P0, [UR5], R3 ;  /* 0x00000003ff0075a7 */ /* 0x000e640008001105 */
[----:B-1----:R-:W-:Y:S05]  /*4170*/  @!P0 BRA `(.L_x_70) ;  /* 0x0000002c00e08947 */ /* 0x002fea0003800000 */
.L_x_128:
        /* <DEDUP_REMOVED lines=9> */
.L_x_130:
[----:B------:R-:W-:-:S04]  /*4210*/  UIADD3 UR4, UPT, UPT, UR4, 0x1, URZ ;  /* 0x0000000104047890 */ /* 0x000fc8000fffe0ff */
[----:B------:R-:W-:-:S04]  /*4220*/  UISETP.NE.AND UP0, UPT, UR4, 0x4, UPT ;  /* 0x000000040400788c */ /* 0x000fc8000bf05270 */
[----:B------:R-:W-:Y:S02]  /*4230*/  USEL UR5, URZ, 0x1, UP0 ;  /* 0x00000001ff057887 */ /* 0x000fe40008000000 */
[----:B------:R-:W-:-:S04]  /*4240*/  USEL UR4, UR4, URZ, UP0 ;  /* 0x000000ff04047287 */ /* 0x000fc80008000000 */
[----:B------:R-:W-:Y:S01]  /*4250*/  ULEA UR4, UR4, UR13, 0x3 ;  /* 0x0000000d04047291 */ /* 0x000fe2000f8e18ff */
[----:B------:R-:W-:-:S04]  /*4260*/  LOP3.LUT R2, R2, UR5, RZ, 0x3c, !PT ;  /* 0x0000000502027c12 */ /* 0x000fc8000f8e3cff */
[----:B------:R-:W-:-:S04]  /*4270*/  SHF.L.U32 R2, R2, 0x1f, RZ ;  /* 0x0000001f02027819 */ /* 0x000fc800000006ff */
[----:B------:R-:W2:Y:S02]  /*4280*/  SYNCS.PHASECHK.TRANS64.TRYWAIT P0, [UR4], R2 ;  /* 0x00000002ff0075a7 */ /* 0x000ea40008001104 */
[----:B--2---:R-:W-:Y:S05]  /*4290*/  @!P0 BRA `(.L_x_72) ;  /* 0x0000002c00c88947 */ /* 0x004fea0003800000 */
.L_x_132:
[----:B------:R-:W-:Y:S01]  /*42a0*/  NOP ;  /* 0x0000000000007918 */ /* 0x000fe20000000000 */
[----:B-1----:R-:W1:Y:S01]  /*42b0*/  LDS R0, [UR8+0x14] ;  /* 0x00001408ff007984 */ /* 0x002e620008000800 */
[----:B------:R-:W-:Y:S01]  /*42c0*/  ULOP3.LUT UR4, UR24, 0xffff, URZ, 0xc0, !UPT ;  /* 0x0000ffff18047892 */ /* 0x000fe2000f8ec0ff */
[----:B------:R-:W-:Y:S01]  /*42d0*/  UMOV UR5, 0xffff ;  /* 0x0000ffff00057882 */ /* 0x000fe20000000000 */
[----:B------:R-:W-:Y:S02]  /*42e0*/  UMOV UR6, 0x1 ;  /* 0x0000000100067882 */ /* 0x000fe40000000000 */
[----:B------:R-:W-:-:S04]  /*42f0*/  USHF.R.U32.HI UR4, URZ, 0x5, UR4 ;  /* 0x00000005ff047899 */ /* 0x000fc80008011604 */
[----:B------:R-:W-:Y:S02]  /*4300*/  USHF.L.U32 UR5, UR5, UR4, URZ ;  /* 0x0000000405057299 */ /* 0x000fe400080006ff */
[----:B------:R-:W-:-:S04]  /*4310*/  USHF.L.U32 UR4, UR6, UR4, URZ ;  /* 0x0000000406047299 */ /* 0x000fc800080006ff */
[----:B-1----:R-:W-:-:S04]  /*4320*/  LOP3.LUT R0, R0, UR5, RZ, 0xc0, !PT ;  /* 0x0000000500007c12 */ /* 0x002fc8000f8ec0ff */
[----:B------:R-:W-:-:S13]  /*4330*/  ISETP.NE.AND P0, PT, R0, UR5, PT ;  /* 0x0000000500007c0c */ /* 0x000fda000bf05270 */
[----:B------:R-:W-:Y:S05]  /*4340*/  @P0 BRA `(.L_x_73) ;  /* 0x0000000000580947 */ /* 0x000fea0003800000 */
[----:B------:R-:W1:Y:S02]  /*4350*/  LDS R0, [UR8+0x18] ;  /* 0x00001808ff007984 */ /* 0x000e640008000800 */
[----:B-1----:R-:W-:-:S04]  /*4360*/  LOP3.LUT R0, R0, UR4, RZ, 0xc0, !PT ;  /* 0x0000000400007c12 */ /* 0x002fc8000f8ec0ff */
[----:B------:R-:W-:-:S13]  /*4370*/  ISETP.NE.AND P0, PT, R0, UR4, PT ;  /* 0x0000000400007c0c */ /* 0x000fda000bf05270 */
[----:B------:R-:W-:Y:S05]  /*4380*/  @P0 BRA `(.L_x_74) ;  /* 0x00000000003c0947 */ /* 0x000fea0003800000 */
[----:B------:R-:W1:Y:S01]  /*4390*/  S2R R2, SR_LANEID ;  /* 0x0000000000027919 */ /* 0x000e620000000000 */
[----:B------:R-:W-:-:S06]  /*43a0*/  ULOP3.LUT UR5, URZ, UR5, URZ, 0x33, !UPT ;  /* 0x00000005ff057292 */ /* 0x000fcc000f8e33ff */
[----:B------:R-:W-:-:S04]  /*43b0*/  IMAD.U32 R0, RZ, RZ, UR5 ;  /* 0x00000005ff007e24 */ /* 0x000fc8000f8e00ff */
[----:B------:R2:W4:Y:S02]  /*43c0*/  REDUX UR7, R0 ;  /* 0x00000000000773c4 */ /* 0x0005240000000000 */
[----:B------:R1:W-:Y:S01]  /*43d0*/  UTCATOMSWS.AND URZ, UR5 ;  /* 0x0000000500ff79e3 */ /* 0x0003e20008000000 */
[----:B--2---:R-:W-:Y:S01]  /*43e0*/  LOP3.LUT R0, RZ, UR4, RZ, 0x33, !PT ;  /* 0x00000004ff007c12 */ /* 0x004fe2000f8e33ff */
[----:B------:R-:W-:Y:S02]  /*43f0*/  VOTEU.ANY UR4, UPT, PT ;  /* 0x0000000000047886 */ /* 0x000fe400038e0100 */
[----:B------:R-:W-:Y:S02]  /*4400*/  UFLO.U32 UR4, UR4 ;  /* 0x00000004000472bd */ /* 0x000fe400080e0000 */
[----:B------:R-:W2:Y:S04]  /*4410*/  REDUX UR6, R0 ;  /* 0x00000000000673c4 */ /* 0x000ea80000000000 */
[----:B-1----:R-:W-:-:S02]  /*4420*/  ISETP.EQ.U32.AND P0, PT, R2, UR4, PT ;  /* 0x0000000402007c0c */ /* 0x002fc4000bf02070 */
[----:B----4-:R-:W-:-:S11]  /*4430*/  MOV R2, UR7 ;  /* 0x0000000700027c02 */ /* 0x010fd60008000f00 */
[----:B------:R1:W-:Y:S01]  /*4440*/  @P0 ATOMS.AND RZ, [UR8+0x14], R2 ;  /* 0x00001402ffff098c */ /* 0x0003e2000a800008 */
[----:B--2---:R-:W-:-:S05]  /*4450*/  IMAD.U32 R0, RZ, RZ, UR6 ;  /* 0x00000006ff007e24 */ /* 0x004fca000f8e00ff */
[----:B------:R1:W-:Y:S01]  /*4460*/  @P0 ATOMS.AND RZ, [UR8+0x18], R0 ;  /* 0x00001800ffff098c */ /* 0x0003e2000a800008 */
[----:B------:R-:W-:Y:S05]  /*4470*/  BRA `(.L_x_75) ;  /* 0x0000000000147947 */ /* 0x000fea0003800000 */
.L_x_74:
[----:B------:R-:W-:Y:S02]  /*4480*/  MOV R2, 0x44a0 ;  /* 0x000044a000027802 */ /* 0x000fe40000000f00 */
[----:B---3-5:R-:W-:Y:S05]  /*4490*/  CALL.REL.NOINC `($__internal_0_$__cuda_sm10x_tcgen05_guardrail_trap_col_being_dealloced_not_returned_by_alloc) ;  /* 0x0000002c00e47944 */ /* 0x028fea0003c00000 */
[----:B------:R-:W-:Y:S05]  /*44a0*/  BRA `(.L_x_75) ;  /* 0x0000000000087947 */ /* 0x000fea0003800000 */
.L_x_73:
[----:B------:R-:W-:Y:S02]  /*44b0*/  MOV R2, 0x44d0 ;  /* 0x000044d000027802 */ /* 0x000fe40000000f00 */
[----:B---3-5:R-:W-:Y:S05]  /*44c0*/  CALL.REL.NOINC `($__internal_2_$__cuda_sm10x_tcgen05_guardrail_trap_unallocated_columns_being_dealloced) ;  /* 0x0000002c00f07944 */ /* 0x028fea0003c00000 */
.L_x_75:
[----:B------:R-:W-:Y:S01]  /*44d0*/  NOP ;  /* 0x0000000000007918 */ /* 0x000fe20000000000 */
[----:B------:R-:W-:Y:S05]  /*44e0*/  EXIT ;  /* 0x000000000000794d */ /* 0x000fea0003800000 */
.L_x_57:
[----:B------:R-:W-:-:S09]  /*44f0*/  UISETP.NE.OR UP0, UPT, UR18, 0x3, !UP3 ;  /* 0x000000031200788c */ /* 0x000fd2000df05670 */
[----:B------:R-:W-:Y:S05]  /*4500*/  BRA.U UP0, `(.L_x_76) ;  /* 0x0000000d00347547 */ /* 0x000fea000b800000 */
[----:B------:R-:W2:Y:S01]  /*4510*/  LDCU.64 UR4, c[0x0][0x888] ;  /* 0x00011100ff0477ac */ /* 0x000ea20008000a00 */
[----:B------:R-:W3:Y:S01]  /*4520*/  LDC.64 R12, c[0x0][0x348] ;  /* 0x0000d200ff0c7b82 */ /* 0x000ee20000000a00 */
[----:B------:R-:W-:Y:S02]  /*4530*/  HFMA2 R9, -RZ, RZ, 0, 0 ;  /* 0x00000000ff097431 */ /* 0x000fe400000001ff */
[----:B------:R-:W-:Y:S01]  /*4540*/  IMAD.MOV.U32 R11, RZ, RZ, 0x1 ;  /* 0x00000001ff0b7424 */ /* 0x000fe200078e00ff */
[----:B------:R-:W4:Y:S01]  /*4550*/  LDCU UR33, c[0x0][0x370] ;  /* 0x00006e00ff2177ac */ /* 0x000f220008000800 */
[----:B------:R-:W-:Y:S01]  /*4560*/  IMAD.MOV.U32 R10, RZ, RZ, RZ ;  /* 0x000000ffff0a7224 */ /* 0x000fe200078e00ff */
[----:B------:R-:W-:Y:S01]  /*4570*/  MOV R8, 0x800 ;  /* 0x0000080000087802 */ /* 0x000fe20000000f00 */
[----:B------:R-:W4:Y:S01]  /*4580*/  LDCU.128 UR28, c[0x0][0xb10] ;  /* 0x00016200ff1c77ac */ /* 0x000f220008000c00 */
[----:B------:R-:W1:Y:S01]  /*4590*/  LDCU UR32, c[0x0][0x374] ;  /* 0x00006e80ff2077ac */ /* 0x000e620008000800 */
[----:B------:R-:W1:Y:S01]  /*45a0*/  LDCU.64 UR26, c[0x0][0x890] ;  /* 0x00011200ff1a77ac */ /* 0x000e620008000a00 */
[----:B--2---:R-:W-:Y:S01]  /*45b0*/  UISETP.NE.U32.AND UP0, UPT, UR4, URZ, UPT ;  /* 0x000000ff0400728c */ /* 0x004fe2000bf05070 */
[----:B------:R-:W2:Y:S01]  /*45c0*/  LDCU UR16, c[0x0][0xb0c] ;  /* 0x00016180ff1077ac */ /* 0x000ea20008000800 */
[----:B------:R-:W3:Y:S01]  /*45d0*/  LDCU UR39, c[0x0][0xb20] ;  /* 0x00016400ff2777ac */ /* 0x000ee20008000800 */
[----:B------:R-:W3:Y:S01]  /*45e0*/  LDCU UR4, c[0x0][0xb30] ;  /* 0x00016600ff0477ac */ /* 0x000ee20008000800 */
[----:B------:R-:W-:Y:S01]  /*45f0*/  UMOV UR17, 0x400 ;  /* 0x0000040000117882 */ /* 0x000fe20000000000 */
[----:B----4-:R-:W-:-:S02]  /*4600*/  UIMAD.WIDE.U32 UR6, UR33, UR28, URZ ;  /* 0x0000001c210672a5 */ /* 0x010fc4000f8e00ff */
[----:B-1----:R-:W-:Y:S02]  /*4610*/  UIMAD.WIDE.U32 UR8, UR32, UR31, URZ ;  /* 0x0000001f200872a5 */ /* 0x002fe4000f8e00ff */
[----:B------:R-:W-:Y:S02]  /*4620*/  ULEA UR17, UR61, UR17, 0x18 ;  /* 0x000000113d117291 */ /* 0x000fe4000f8ec0ff */
[----:B------:R-:W-:Y:S02]  /*4630*/  UISETP.NE.U32.AND UP6, UPT, UR26, URZ, UPT ;  /* 0x000000ff1a00728c */ /* 0x000fe4000bfc5070 */
[----:B------:R-:W-:Y:S02]  /*4640*/  UIADD3 UR34, UPT, UPT, UR17, 0x490, URZ ;  /* 0x0000049011227890 */ /* 0x000fe4000fffe0ff */
[----:B------:R-:W-:Y:S02]  /*4650*/  UISETP.NE.AND.EX UP5, UPT, UR5, URZ, UPT, UP0 ;  /* 0x000000ff0500728c */ /* 0x000fe4000bfa5300 */
[----:B------:R-:W-:Y:S01]  /*4660*/  UISETP.NE.AND UP0, UPT, UR42, 0x1, UPT ;  /* 0x000000012a00788c */ /* 0x000fe2000bf05270 */
[----:B------:R-:W-:Y:S01]  /*4670*/  UMOV UR6, UR7 ;  /* 0x0000000700067c82 */ /* 0x000fe20008000000 */
[----:B------:R-:W-:Y:S01]  /*4680*/  UMOV UR35, UR9 ;  /* 0x0000000900237c82 */ /* 0x000fe20008000000 */
[----:B------:R-:W-:-:S02]  /*4690*/  USEL UR38, URZ, 0x1, UP4 ;  /* 0x00000001ff267887 */ /* 0x000fc4000a000000 */
[----:B--2---:R-:W-:Y:S02]  /*46a0*/  UISETP.NE.AND UP0, UPT, UR16, 0x1, UPT ;  /* 0x000000011000788c */ /* 0x004fe4000bf05270 */
[----:B------:R-:W-:Y:S02]  /*46b0*/  UPLOP3.LUT UP4, UPT, UPT, UPT, UPT, 0x40, 0x4 ;  /* 0x000000000004789c */ /* 0x000fe40003f8e870 */
[----:B------:R-:W-:Y:S01]  /*46c0*/  UISETP.GE.AND UP2, UPT, UR42, 0x1, UPT ;  /* 0x000000012a00788c */ /* 0x000fe2000bf46270 */
[----:B------:R-:W1:Y:S01]  /*46d0*/  LDCU.64 UR14, c[0x0][0xb28] ;  /* 0x00016500ff0e77ac */ /* 0x000e620008000a00 */
[----:B------:R-:W-:Y:S02]  /*46e0*/  UISETP.NE.AND.EX UP6, UPT, UR27, URZ, UPT, UP6 ;  /* 0x000000ff1b00728c */ /* 0x000fe4000bfc5360 */
[----:B------:R-:W-:Y:S02]  /*46f0*/  UPRMT UR34, UR61, 0x654, UR34 ;  /* 0x000006543d227896 */ /* 0x000fe40008000022 */
[----:B------:R-:W-:-:S02]  /*4700*/  USHF.R.U32.HI UR37, URZ, UR29, UR6 ;  /* 0x0000001dff257299 */ /* 0x000fc40008011606 */
[----:B---3--:R-:W-:Y:S02]  /*4710*/  USHF.R.U32.HI UR35, URZ, UR39, UR35 ;  /* 0x00000027ff237299 */ /* 0x008fe40008011623 */
[----:B------:R-:W-:Y:S02]  /*4720*/  UISETP.NE.AND UP0, UPT, UR30, 0x1, UPT ;  /* 0x000000011e00788c */ /* 0x000fe4000bf05270 */
[----:B------:R-:W-:-:S11]  /*4730*/  UISETP.NE.AND UP3, UPT, UR4, 0x1, UPT ;  /* 0x000000010400788c */ /* 0x000fd6000bf65270 */
.L_x_84:
[C---:B------:R-:W-:Y:S02]  /*4740*/  LEA R3, R10.reuse, UR17, 0x3 ;  /* 0x000000110a037c11 */ /* 0x040fe4000f8e18ff */
[----:B------:R-:W-:Y:S02]  /*4750*/  SHF.L.U32 R0, R9, 0x1f, RZ ;  /* 0x0000001f09007819 */ /* 0x000fe400000006ff */
[----:B------:R-:W-:Y:S02]  /*4760*/  LEA R4, R10, UR17, 0x4 ;  /* 0x000000110a047c11 */ /* 0x000fe4000f8e20ff */
[----:B--2---:R-:W2:Y:S02]  /*4770*/  SYNCS.PHASECHK.TRANS64.TRYWAIT P0, [R3+URZ+0x4b0], R0 ;  /* 0x0004b000030075a7 */ /* 0x004ea400080011ff */
[----:B--2---:R-:W-:Y:S05]  /*4780*/  @!P0 BRA `(.L_x_77) ;  /* 0x0000002800a48947 */ /* 0x004fea0003800000 */
.L_x_133:
[----:B------:R-:W3:Y:S01]  /*4790*/  LDS.128 R4, [R4+0x540] ;  /* 0x0005400004047984 */ /* 0x000ee20000000c00 */
[----:B------:R-:W-:Y:S01]  /*47a0*/  UISETP.GE.AND UP0, UPT, UR42, 0x1, UPT ;  /* 0x000000012a00788c */ /* 0x000fe2000bf06270 */
[----:B------:R-:W-:Y:S01]  /*47b0*/  @!PT LDS RZ, [RZ] ;  /* 0x00000000fffff984 */ /* 0x000fe20000000800 */
[----:B------:R-:W-:Y:S01]  /*47c0*/  @!PT LDS RZ, [RZ] ;  /* 0x00000000fffff984 */ /* 0x000fe20000000800 */
[----:B------:R-:W-:Y:S01]  /*47d0*/  @!PT LDS RZ, [RZ] ;  /* 0x00000000fffff984 */ /* 0x000fe20000000800 */
[----:B------:R-:W-:Y:S01]  /*47e0*/  @!PT LDS RZ, [RZ] ;  /* 0x00000000fffff984 */ /* 0x000fe20000000800 */
[----:B------:R4:W-:Y:S06]  /*47f0*/  MEMBAR.ALL.CTA ;  /* 0x0000000000007992 */ /* 0x0009ec0000008000 */
[----:B----4-:R-:W4:Y:S01]  /*4800*/  FENCE.VIEW.ASYNC.S ;  /* 0x00000000000073c6 */ /* 0x010f220000000000 */
[----:B---3--:R-:W-:Y:S11]  /*4810*/  LOP3.LUT P0, RZ, R6, 0x1, RZ, 0xc0, !PT ;  /* 0x0000000106ff7812 */ /* 0x008ff6000780c0ff */
[----:B------:R-:W-:Y:S02]  /*4820*/  @!UPT UIADD3 URZ, UPT, UPT, URZ, URZ, URZ ;  /* 0x000000fffffff290 */ /* 0x000fe4000fffe0ff */
[----:B----4-:R-:W-:Y:S01]  /*4830*/  VOTEU.ANY UP2, P0 ;  /* 0x0000000000ff7886 */ /* 0x010fe20000040100 */
[----:B------:R-:W-:Y:S11]  /*4840*/  PLOP3.LUT P0, PT, PT, PT, UP2, 0x80, 0x8 ;  /* 0x000000000008781c */ /* 0x000ff60003f0f028 */
[----:B------:R-:W-:Y:S02]  /*4850*/  @!UPT UIADD3 URZ, UPT, UPT, URZ, URZ, URZ ;  /* 0x000000fffffff290 */ /* 0x000fe4000fffe0ff */
[----:B--2---:R-:W-:Y:S02]  /*4860*/  @P0 SHF.R.U32.HI R0, RZ, 0x10, R5 ;  /* 0x00000010ff000819 */ /* 0x004fe40000011605 */
[----:B------:R-:W-:Y:S02]  /*4870*/  @P0 MOV R2, R4 ;  /* 0x0000000400020202 */ /* 0x000fe40000000f00 */
[----:B------:R-:W-:Y:S01]  /*4880*/  @P0 R2UR UR4, R0 ;  /* 0x00000000000402ca */ /* 0x000fe200000e0000 */
[----:B------:R-:W-:Y:S01]  /*4890*/  VIADD R0, R3, 0x4c0 ;  /* 0x000004c003007836 */ /* 0x000fe20000000000 */
[----:B------:R-:W-:Y:S02]  /*48a0*/  @P0 LOP3.LUT R4, R5, 0xffff, RZ, 0xc0, !PT ;  /* 0x0000ffff05040812 */ /* 0x000fe400078ec0ff */
[----:B------:R-:W-:Y:S02]  /*48b0*/  @P0 R2UR UR6, R2 ;  /* 0x00000000020602ca */ /* 0x000fe400000e0000 */
[----:B------:R-:W-:Y:S02]  /*48c0*/  PRMT R0, RZ, 0x654, R0 ;  /* 0x00000654ff007816 */ /* 0x000fe40000000000 */
[----:B------:R-:W-:Y:S02]  /*48d0*/  @P0 R2UR UR5, R4 ;  /* 0x00000000040502ca */ /* 0x000fe400000e0000 */
[----:B------:R2:W-:Y:S03]  /*48e0*/  SYNCS.ARRIVE.TRANS64.RED.A1T0 RZ, [R0+URZ], RZ ;  /* 0x000000ff00ff79a7 */ /* 0x0005e600081004ff */
[----:B------:R-:W-:Y:S04]  /*48f0*/  @UP2 UMOV UR25, UR4 ;  /* 0x0000000400192c82 */ /* 0x000fe80008000000 */
[----:B------:R-:W-:Y:S04]  /*4900*/  @UP2 UMOV UR13, UR6 ;  /* 0x00000006000d2c82 */ /* 0x000fe80008000000 */
[----:B------:R-:W-:Y:S01]  /*4910*/  @UP2 UMOV UR7, UR5 ;  /* 0x0000000500072c82 */ /* 0x000fe20008000000 */
[----:B------:R-:W-:Y:S05]  /*4920*/  BRA.U !UP0, `(.L_x_78) ;  /* 0x0000000108c07547 */ /* 0x000fea000b800000 */
[----:B------:R-:W-:Y:S02]  /*4930*/  UIMAD.WIDE.U32 UR10, UR7, UR31, URZ ;  /* 0x0000001f070a72a5 */ /* 0x000fe4000f8e00ff */
[----:B------:R-:W-:Y:S02]  /*4940*/  UP2UR UR12, UPR, URZ, 0x4 ;  /* 0x00000004ff0c7883 */ /* 0x000fe40008000000 */
[----:B------:R-:W-:Y:S02]  /*4950*/  UISETP.NE.AND UP2, UPT, UR30, 0x1, UPT ;  /* 0x000000011e00788c */ /* 0x000fe4000bf45270 */
[----:B------:R-:W-:Y:S02]  /*4960*/  UIMAD.WIDE.U32 UR18, UR13, UR28, URZ ;  /* 0x0000001c0d1272a5 */ /* 0x000fe4000f8e00ff */
[----:B------:R-:W-:Y:S02]  /*4970*/  USEL UR4, UR32, UR35, !UP2 ;  /* 0x0000002320047287 */ /* 0x000fe4000d000000 */
[----:B------:R-:W-:Y:S02]  /*4980*/  UISETP.NE.AND UP0, UPT, UR16, 0x1, UPT ;  /* 0x000000011000788c */ /* 0x000fe4000bf05270 */
[----:B------:R-:W-:Y:S02]  /*4990*/  UP2UR UR24, UPR, URZ, 0x2 ;  /* 0x00000002ff187883 */ /* 0x000fe40008000000 */
[----:B------:R-:W-:Y:S02]  /*49a0*/  UISETP.NE.AND UP1, UPT, UR42, 0x1, UPT ;  /* 0x000000012a00788c */ /* 0x000fe4000bf25270 */
[----:B-1----:R-:W-:Y:S02]  /*49b0*/  UIMAD.WIDE.U32 UR20, UR4, UR14, URZ ;  /* 0x0000000e041472a5 */ /* 0x002fe4000f8e00ff */
[----:B------:R-:W-:Y:S01]  /*49c0*/  USEL UR8, UR33, UR37, !UP0 ;  /* 0x0000002521087287 */ /* 0x000fe2000c000000 */
[----:B------:R-:W-:Y:S02]  /*49d0*/  UMOV UR5, UR11 ;  /* 0x0000000b00057c82 */ /* 0x000fe40008000000 */
[----:B------:R-:W-:Y:S02]  /*49e0*/  USHF.R.U32.HI UR6, URZ, UR39, UR5 ;  /* 0x00000027ff067299 */ /* 0x000fe40008011605 */
[----:B------:R-:W-:Y:S02]  /*49f0*/  UIMAD.WIDE.U32 UR22, UR8, UR14, URZ ;  /* 0x0000000e081672a5 */ /* 0x000fe4000f8e00ff */
[----:B------:R-:W-:Y:S02]  /*4a00*/  USEL UR6, UR7, UR6, !UP2 ;  /* 0x0000000607067287 */ /* 0x000fe4000d000000 */
[----:B------:R-:W-:Y:S02]  /*4a10*/  UISETP.NE.AND UP2, UPT, UR12, URZ, UPT ;  /* 0x000000ff0c00728c */ /* 0x000fe4000bf45270 */
[----:B------:R-:W-:Y:S01]  /*4a20*/  UIMAD.WIDE.U32 UR10, UR6, UR14, URZ ;  /* 0x0000000e060a72a5 */ /* 0x000fe2000f8e00ff */
[----:B------:R-:W-:Y:S02]  /*4a30*/  UMOV UR5, UR19 ;  /* 0x0000001300057c82 */ /* 0x000fe40008000000 */
[----:B------:R-:W-:Y:S03]  /*4a40*/  USHF.R.U32.HI UR9, URZ, UR29, UR5 ;  /* 0x0000001dff097299 */ /* 0x000fe60008011605 */
[----:B------:R-:W-:Y:S02]  /*4a50*/  UMOV UR5, UR21 ;  /* 0x0000001500057c82 */ /* 0x000fe40008000000 */
[----:B------:R-:W-:Y:S03]  /*4a60*/  @UP1 USHF.R.U32.HI UR4, URZ, UR15, UR5 ;  /* 0x0000000fff041299 */ /* 0x000fe60008011605 */
[----:B------:R-:W-:Y:S01]  /*4a70*/  UMOV UR5, UR23 ;  /* 0x0000001700057c82 */ /* 0x000fe20008000000 */
[----:B------:R-:W-:Y:S02]  /*4a80*/  UIMAD UR4, UR42, UR4, URZ ;  /* 0x000000042a0472a4 */ /* 0x000fe4000f8e02ff */
[----:B------:R-:W-:Y:S02]  /*4a90*/  @UP1 USHF.R.U32.HI UR8, URZ, UR15, UR5 ;  /* 0x0000000fff081299 */ /* 0x000fe40008011605 */
[----:B------:R-:W-:Y:S02]  /*4aa0*/  USEL UR5, UR13, UR9, !UP0 ;  /* 0x000000090d057287 */ /* 0x000fe4000c000000 */
[----:B------:R-:W-:Y:S02]  /*4ab0*/  UIMAD UR9, UR42, UR8, URZ ;  /* 0x000000082a0972a4 */ /* 0x000fe4000f8e02ff */
[----:B------:R-:W-:Y:S03]  /*4ac0*/  UISETP.GE.AND UP0, UPT, UR6, UR4, UPT ;  /* 0x000000040600728c */ /* 0x000fe6000bf06270 */
[----:B------:R-:W-:Y:S01]  /*4ad0*/  UMOV UR4, UR11 ;  /* 0x0000000b00047c82 */ /* 0x000fe20008000000 */
[----:B------:R-:W-:Y:S02]  /*4ae0*/  UISETP.GE.OR UP0, UPT, UR5, UR9, UP0 ;  /* 0x000000090500728c */ /* 0x000fe40008706670 */
[----:B------:R-:W-:Y:S02]  /*4af0*/  USHF.R.U32.HI UR4, URZ, UR15, UR4 ;  /* 0x0000000fff047299 */ /* 0x000fe40008011604 */
[----:B------:R-:W-:Y:S02]  /*4b00*/  UIMAD.WIDE.U32 UR10, UR5, UR14, URZ ;  /* 0x0000000e050a72a5 */ /* 0x000fe4000f8e00ff */
[----:B------:R-:W-:Y:S04]  /*4b10*/  USEL UR12, UR6, UR4, !UP1 ;  /* 0x00000004060c7287 */ /* 0x000fe8000c800000 */
[----:B------:R-:W-:Y:S01]  /*4b20*/  UIADD3 UR9, UPT, UPT, -UR12, URZ, URZ ;  /* 0x000000ff0c097290 */ /* 0x000fe2000fffe1ff */
[----:B------:R-:W-:Y:S02]  /*4b30*/  @!UP0 UMOV UR4, UR11 ;  /* 0x0000000b00048c82 */ /* 0x000fe40008000000 */
[----:B------:R-:W-:Y:S02]  /*4b40*/  @!UP0 USHF.R.U32.HI UR4, URZ, UR15, UR4 ;  /* 0x0000000fff048299 */ /* 0x000fe40008011604 */
[----:B------:R-:W-:Y:S02]  /*4b50*/  UIMAD UR9, UR42, UR9, UR6 ;  /* 0x000000092a0972a4 */ /* 0x000fe4000f8e0206 */
[----:B------:R-:W-:Y:S02]  /*4b60*/  @!UP0 USEL UR4, UR5, UR4, !UP1 ;  /* 0x0000000405048287 */ /* 0x000fe4000c800000 */
[----:B------:R-:W-:Y:S02]  /*4b70*/  UISETP.NE.AND UP1, UPT, UR24, URZ, UPT ;  /* 0x000000ff1800728c */ /* 0x000fe4000bf25270 */
[----:B------:R-:W-:Y:S02]  /*4b80*/  @!UP0 UIMAD UR9, UR8, UR9, UR4 ;  /* 0x00000009080982a4 */ /* 0x000fe4000f8e0204 */
[----:B------:R-:W-:Y:S02]  /*4b90*/  @!UP0 UIADD3 UR10, UPT, UPT, UR12, -UR4, URZ ;  /* 0x800000040c0a8290 */ /* 0x000fe4000fffe0ff */
[----:B------:R-:W-:Y:S02]  /*4ba0*/  UIADD3 UR4, UPT, UPT, -UR5, URZ, URZ ;  /* 0x000000ff05047290 */ /* 0x000fe4000fffe1ff */
[----:B------:R-:W-:Y:S02]  /*4bb0*/  UIADD3 UR8, UPT, UPT, -UR6, URZ, URZ ;  /* 0x000000ff06087290 */ /* 0x000fe4000fffe1ff */
[----:B------:R-:W-:Y:S02]  /*4bc0*/  @!UP0 UIMAD UR6, UR10, UR42, UR5 ;  /* 0x0000002a0a0682a4 */ /* 0x000fe4000f8e0205 */
[----:B------:R-:W-:Y:S02]  /*4bd0*/  UIMAD UR13, UR16, UR4, UR13 ;  /* 0x00000004100d72a4 */ /* 0x000fe4000f8e020d */
[----:B------:R-:W-:Y:S01]  /*4be0*/  UIMAD UR7, UR30, UR8, UR7 ;  /* 0x000000081e0772a4 */ /* 0x000fe2000f8e0207 */
[----:B------:R-:W-:Y:S02]  /*4bf0*/  @!UP0 UMOV UR5, UR9 ;  /* 0x0000000900058c82 */ /* 0x000fe40008000000 */
[----:B------:R-:W-:Y:S02]  /*4c00*/  UIMAD UR13, UR5, UR16, UR13 ;  /* 0x00000010050d72a4 */ /* 0x000fe4000f8e020d */
[----:B------:R-:W-:Y:S11]  /*4c10*/  UIMAD UR7, UR6, UR30, UR7 ;  /* 0x0000001e060772a4 */ /* 0x000ff6000f8e0207 */
[----:B------:R-:W-:Y:S01]  /*4c20*/  @!UPT UIADD3 URZ, UPT, UPT, URZ, URZ, URZ ;  /* 0x000000fffffff290 */ /* 0x000fe2000fffe0ff */
.L_x_78:
[----:B------:R-:W3:Y:S01]  /*4c30*/  @!UP3 LDCU.128 UR20, c[0x0][0xb10] ;  /* 0x00016200ff14b7ac */ /* 0x000ee20008000c00 */
[----:B------:R-:W-:Y:S02]  /*4c40*/  ISETP.NE.U32.AND P0, PT, RZ, UR26, PT ;  /* 0x0000001aff007c0c */ /* 0x000fe4000bf05070 */
[----:B------:R-:W-:Y:S02]  /*4c50*/  SHF.L.U32 R2, R11, 0x1f, RZ ;  /* 0x0000001f0b027819 */ /* 0x000fe400000006ff */
[----:B------:R-:W-:Y:S01]  /*4c60*/  ISETP.NE.AND.EX P0, PT, RZ, UR27, PT, P0 ;  /* 0x0000001bff007c0c */ /* 0x000fe2000bf05300 */
[----:B------:R-:W4:Y:S01]  /*4c70*/  @!UP3 LDCU UR5, c[0x0][0xb0c] ;  /* 0x00016180ff05b7ac */ /* 0x000f220008000800 */
[----:B---3--:R-:W-:Y:S07]  /*4c80*/  UIMAD.WIDE.U32 UR8, UR13, UR20, URZ ;  /* 0x000000140d0872a5 */ /* 0x008fee000f8e00ff */
[----:B------:R-:W-:Y:S01]  /*4c90*/  @!UP3 UMOV UR4, UR9 ;  /* 0x000000090004bc82 */ /* 0x000fe20008000000 */
[----:B----4-:R-:W-:Y:S02]  /*4ca0*/  @!UP3 UISETP.NE.AND UP0, UPT, UR5, 0x1, UPT ;  /* 0x000000010500b88c */ /* 0x010fe4000bf05270 */
[----:B------:R-:W-:Y:S02]  /*4cb0*/  @!UP3 USHF.R.U32.HI UR4, URZ, UR21, UR4 ;  /* 0x00000015ff04b299 */ /* 0x000fe40008011604 */
[----:B------:R-:W-:Y:S02]  /*4cc0*/  UIMAD.WIDE.U32 UR8, UR7, UR23, URZ ;  /* 0x00000017070872a5 */ /* 0x000fe4000f8e00ff */
[----:B------:R-:W-:Y:S02]  /*4cd0*/  @!UP3 USEL UR10, UR13, UR4, !UP0 ;  /* 0x000000040d0ab287 */ /* 0x000fe4000c000000 */
[----:B------:R-:W-:Y:S03]  /*4ce0*/  @!UP3 UISETP.NE.AND UP0, UPT, UR22, 0x1, UPT ;  /* 0x000000011600b88c */ /* 0x000fe6000bf05270 */
[----:B------:R-:W-:Y:S02]  /*4cf0*/  @!UP3 UMOV UR6, UR9 ;  /* 0x000000090006bc82 */ /* 0x000fe40008000000 */
[----:B------:R-:W3:Y:S02]  /*4d00*/  @!UP3 LDCU UR4, c[0x0][0xb20] ;  /* 0x00016400ff04b7ac */ /* 0x000ee40008000800 */
[----:B---3--:R-:W-:Y:S04]  /*4d10*/  @!UP3 USHF.R.U32.HI UR6, URZ, UR4, UR6 ;  /* 0x00000004ff06b299 */ /* 0x008fe80008011606 */
[----:B------:R-:W-:Y:S04]  /*4d20*/  @!UP3 USEL UR6, UR7, UR6, !UP0 ;  /* 0x000000060706b287 */ /* 0x000fe8000c000000 */
[----:B------:R-:W-:Y:S02]  /*4d30*/  @!UP3 UIADD3 UR4, UPT, UPT, -UR10, UR6, URZ ;  /* 0x000000060a04b290 */ /* 0x000fe4000fffe1ff */
[----:B------:R-:W-:Y:S02]  /*4d40*/  @!UP3 UIADD3 UR6, UPT, UPT, UR10, -UR6, URZ ;  /* 0x800000060a06b290 */ /* 0x000fe4000fffe0ff */
[----:B------:R-:W-:Y:S02]  /*4d50*/  @!UP3 UIMAD UR13, UR4, UR5, UR13 ;  /* 0x00000005040db2a4 */ /* 0x000fe4000f8e020d */
[----:B------:R-:W-:Y:S01]  /*4d60*/  @!UP3 UIMAD UR7, UR6, UR22, UR7 ;  /* 0x000000160607b2a4 */ /* 0x000fe2000f8e0207 */
[----:B------:R-:W-:Y:S11]  /*4d70*/  BRA.U UP4, `(.L_x_79) ;  /* 0x0000000104107547 */ /* 0x000ff6000b800000 */
[----:B------:R-:W-:Y:S04]  /*4d80*/  MOV R3, UR38 ;  /* 0x0000002600037c02 */ /* 0x000fe80008000f00 */
[----:B------:R-:W-:Y:S04]  /*4d90*/  SHF.L.U32 R3, R3, 0x1f, RZ ;  /* 0x0000001f03037819 */ /* 0x000fe800000006ff */
[----:B------:R-:W3:Y:S02]  /*4da0*/  SYNCS.PHASECHK.TRANS64.TRYWAIT P1, [UR17+0x4a8], R3 ;  /* 0x0004a803ff0075a7 */ /* 0x000ee40008021111 */
[----:B---3--:R-:W-:Y:S05]  /*4db0*/  @!P1 BRA `(.L_x_80) ;  /* 0x00000024002c9947 */ /* 0x008fea0003800000 */
.L_x_79:
[----:B------:R-:W-:Y:S05]  /*4dc0*/  BRA.U !UP6, `(.L_x_81) ;  /* 0x000000010e387547 */ /* 0x000fea000b800000 */
[----:B------:R-:W-:Y:S01]  /*4dd0*/  UPLOP3.LUT UP1, UPT, UPT, UPT, UP5, 0x80, 0x8 ;  /* 0x000000000008789c */ /* 0x000fe20003f2f050 */
[----:B--2---:R-:W-:Y:S01]  /*4de0*/  HFMA2 R0, -RZ, RZ, 0, 5.9604644775390625e-08 ;  /* 0x00000001ff007431 */ /* 0x004fe200000001ff */
[----:B------:R-:W2:Y:S01]  /*4df0*/  LDCU.64 UR8, c[0x0][0x358] ;  /* 0x00006b00ff0877ac */ /* 0x000ea20008000a00 */
[----:B------:R-:W-:Y:S03]  /*4e00*/  IMAD.MOV.U32 R47, RZ, RZ, 0x1 ;  /* 0x00000001ff2f7424 */ /* 0x000fe600078e00ff */
[----:B------:R-:W-:Y:S05]  /*4e10*/  PLOP3.LUT P1, PT, PT, PT, UP1, 0x80, 0x8 ;  /* 0x000000000008781c */ /* 0x000fea0003f2f018 */
[----:B------:R-:W3:Y:S01]  /*4e20*/  @UP1 LDCU.64 UR4, c[0x0][0x888] ;  /* 0x00011100ff0417ac */ /* 0x000ee20008000a00 */
[----:B------:R-:W-:Y:S07]  /*4e30*/  @UP1 UIMAD UR6, UR36, UR26, URZ ;  /* 0x0000001a240612a4 */ /* 0x000fee000f8e02ff */
[----:B------:R-:W-:Y:S01]  /*4e40*/  @!P1 PRMT R47, R0, 0x7610, R47 ;  /* 0x00007610002f9816 */ /* 0x000fe2000000002f */
[----:B---3--:R-:W-:Y:S06]  /*4e50*/  @UP1 UIMAD.WIDE UR4, UR6, 0x4, UR4 ;  /* 0x00000004060418a5 */ /* 0x008fec000f8e0204 */
[----:B-----5:R-:W-:Y:S01]  /*4e60*/  IMAD.U32 R24, RZ, RZ, UR4 ;  /* 0x00000004ff187e24 */ /* 0x020fe2000f8e00ff */
[----:B------:R-:W-:Y:S04]  /*4e70*/  MOV R25, UR5 ;  /* 0x0000000500197c02 */ /* 0x000fe80008000f00 */
[----:B------:R-:W3:Y:S01]  /*4e80*/  @!UP1 LDCU UR4, c[0x0][0x880] ;  /* 0x00011000ff0497ac */ /* 0x000ee20008000800 */
[----:B--2---:R4:W5:Y:S02]  /*4e90*/  @P1 LDG.E R24, desc[UR8][R24.64] ;  /* 0x0000000818181981 */ /* 0x004964000c1e1900 */
[----:B---34-:R-:W-:Y:S07]  /*4ea0*/  @!P1 IMAD.U32 R24, RZ, RZ, UR4 ;  /* 0x00000004ff189e24 */ /* 0x018fee000f8e00ff */
.L_x_81:
[----:B-----5:R-:W-:Y:S01]  /*4eb0*/  @!P0 FSETP.EQ.AND P2, PT, R24, RZ, PT ;  /* 0x000000ff1800820b */ /* 0x020fe20003f42000 */
[----:B------:R-:W-:Y:S01]  /*4ec0*/  @!UPT UIADD3 URZ, UPT, UPT, URZ, URZ, URZ ;  /* 0x000000fffffff290 */ /* 0x000fe2000fffe0ff */
[----:B------:R-:W-:Y:S11]  /*4ed0*/  @!P0 BRA `(.L_x_82) ;  /* 0x0000000000148947 */ /* 0x000ff60003800000 */
[----:B------:R-:W-:Y:S02]  /*4ee0*/  LOP3.LUT P0, RZ, R47, 0xff, RZ, 0xc0, !PT ;  /* 0x000000ff2fff7812 */ /* 0x000fe4000780c0ff */
[----:B------:R-:W-:Y:S04]  /*4ef0*/  PLOP3.LUT P2, PT, PT, PT, UP1, 0x80, 0x8 ;  /* 0x000000000008781c */ /* 0x000fe80003f4f018 */
[----:B------:R-:W-:Y:S07]  /*4f00*/  PLOP3.LUT P2, PT, P2, PT, PT, 0x8, 0x80 ;  /* 0x000000000080781c */ /* 0x000fee000174e170 */
[----:B------:R-:W-:Y:S11]  /*4f10*/  @P0 FSETP.EQ.AND P2, PT, R24, RZ, PT ;  /* 0x000000ff1800020b */ /* 0x000ff60003f42000 */
[----:B------:R-:W-:Y:S02]  /*4f20*/  @!UPT UIADD3 URZ, UPT, UPT, URZ, URZ, URZ ;  /* 0x000000fffffff290 */ /* 0x000fe4000fffe0ff */
.L_x_82:
[----:B------:R-:W3:Y:S01]  /*4f30*/  SYNCS.PHASECHK.TRANS64.TRYWAIT P0, [UR17+0x498], R2 ;  /* 0x00049802ff0075a7 */ /* 0x000ee20008001111 */
[----:B------:R-:W-:Y:S02]  /*4f40*/  ELECT P1, URZ, PT ;  /* 0x0000000000ff782f */ /* 0x000fe40003820000 */
[----:B------:R-:W-:Y:S01]  /*4f50*/  IADD3 R10, PT, PT, R10, 0x1, RZ ;  /* 0x000000010a0a7810 */ /* 0x000fe20007ffe0ff */
[----:B---3--:R-:W-:Y:S10]  /*4f60*/  @!P0 BRA `(.L_x_83) ;  /* 0x0000002000d88947 */ /* 0x008ff40003800000 */
.L_x_136:
[----:B------:R-:W-:Y:S01]  /*4f70*/  PLOP3.LUT P1, PT, P2, P1, PT, 0xf2, 0x2f ;  /* 0x00000000002f781c */ /* 0x000fe20001723e72 */
[----:B------:R-:W-:Y:S01]  /*4f80*/  UMOV UR18, 0x0 ;  /* 0x0000000000127882 */ /* 0x000fe20000000000 */
[----:B------:R-:W-:Y:S01]  /*4f90*/  UMOV UR19, 0x10000000 ;  /* 0x1000000000137882 */ /* 0x000fe20000000000 */
[----:B------:R-:W-:Y:S01]  /*4fa0*/  UMOV UR12, UR36 ;  /* 0x00000024000c7c82 */ /* 0x000fe20008000000 */
[----:B------:R-:W-:Y:S01]  /*4fb0*/  LOP3.LUT R11, R11, 0x1, RZ, 0x3c, !PT ;  /* 0x000000010b0b7812 */ /* 0x000fe200078e3cff */
[----:B------:R-:W-:Y:S01]  /*4fc0*/  UMOV UR36, UR25 ;  /* 0x0000001900247c82 */ /* 0x000fe20008000000 */
[----:B------:R-:W-:Y:S07]  /*4fd0*/  UPLOP3.LUT UP4, UPT, UPT, UPT, UPT, 0x80, 0x8 ;  /* 0x000000000008789c */ /* 0x000fee0003f8f070 */
[----:B--2---:R-:W-:Y:S01]  /*4fe0*/  @!P1 IADD3 R2, P0, PT, R12, 0x580, RZ ;  /* 0x000005800c029810 */ /* 0x004fe20007f1e0ff */
[----:B------:R-:W-:Y:S03]  /*4ff0*/  VOTEU.ALL UP0, P1 ;  /* 0x0000000000ff7886 */ /* 0x000fe60000800000 */
[----:B------:R-:W-:Y:S01]  /*5000*/  @!P1 R2UR UR5, R2 ;  /* 0x00000000020592ca */ /* 0x000fe200000e0000 */
[----:B------:R-:W-:Y:S01]  /*5010*/  @!P1 IMAD.X R0, RZ, RZ, R13, P0 ;  /* 0x000000ffff009224 */ /* 0x000fe200000e060d */
[----:B------:R-:W-:Y:S01]  /*5020*/  @!UP0 USHF.L.U32 UR10, UR45, 0x5, URZ ;  /* 0x000000052d0a8899 */ /* 0x000fe200080006ff */
[----:B------:R-:W-:Y:S01]  /*5030*/  ISETP.NE.AND P0, PT, R10, 0x2, PT ;  /* 0x000000020a00780c */ /* 0x000fe20003f05270 */
[----:B------:R-:W-:Y:S02]  /*5040*/  @!UP0 USHF.L.U32 UR11, UR46, 0x6, URZ ;  /* 0x000000062e0b8899 */ /* 0x000fe400080006ff */
[----:B------:R-:W-:Y:S01]  /*5050*/  @!P1 R2UR UR4, R0 ;  /* 0x00000000000492ca */ /* 0x000fe200000e0000 */
[----:B------:R-:W-:Y:S01]  /*5060*/  @!UP0 UIADD3 UR8, UPT, UPT, UR17, 0x600, URZ ;  /* 0x0000060011088890 */ /* 0x000fe2000fffe0ff */
[----:B------:R-:W-:Y:S01]  /*5070*/  SEL R0, RZ, 0x1, P0 ;  /* 0x00000001ff007807 */ /* 0x000fe20000000000 */
[----:B------:R-:W-:Y:S01]  /*5080*/  @!UP0 UIADD3 UR9, UPT, UPT, UR17, 0x490, URZ ;  /* 0x0000049011098890 */ /* 0x000fe2000fffe0ff */
[----:B------:R-:W-:Y:S01]  /*5090*/  SEL R10, R10, RZ, P0 ;  /* 0x000000ff0a0a7207 */ /* 0x000fe20000000000 */
[----:B------:R-:W-:Y:S01]  /*50a0*/  VOTEU.ALL UP0, P1 ;  /* 0x0000000000ff7886 */ /* 0x000fe20000800000 */
[----:B------:R-:W-:Y:S01]  /*50b0*/  LOP3.LUT R9, R9, R0, RZ, 0x3c, !PT ;  /* 0x0000000009097212 */ /* 0x000fe200078e3cff */
[----:B------:R-:W-:Y:S01]  /*50c0*/  IMAD.U32 R2, RZ, RZ, UR5 ;  /* 0x00000005ff027e24 */ /* 0x000fe2000f8e00ff */
[----:B------:R-:W-:Y:S02]  /*50d0*/  UIADD3 UR45, UPT, UPT, UR7, UR55, URZ ;  /* 0x00000037072d7290 */ /* 0x000fe4000fffe0ff */
[----:B------:R-:W-:Y:S03]  /*50e0*/  UIADD3 UR46, UPT, UPT, UR13, UR58, URZ ;  /* 0x0000003a0d2e7290 */ /* 0x000fe6000fffe0ff */
[----:B------:R-:W-:Y:S01]  /*50f0*/  IMAD.U32 R3, RZ, RZ, UR4 ;  /* 0x00000004ff037e24 */ /* 0x000fe2000f8e00ff */
[----:B------:R-:W-:Y:S04]  /*5100*/  @!P1 R2UR UR4, R2 ;  /* 0x00000000020492ca */ /* 0x000fe800000e0000 */
[----:B------:R-:W-:Y:S11]  /*5110*/  @!P1 R2UR UR5, R3 ;  /* 0x00000000030592ca */ /* 0x000ff600000e0000 */
[----:B------:R-:W-:Y:S02]  /*5120*/  @!UPT UIADD3 URZ, UPT, UPT, URZ, URZ, URZ ;  /* 0x000000fffffff290 */ /* 0x000fe4000fffe0ff */
[----:B------:R2:W-:Y:S01]  /*5130*/  @!UP0 UTMALDG.3D [UR8], [UR4], desc[UR18] ;  /* 0x00001208040085b4 */ /* 0x0005e20008011000 */
[----:B------:R2:W-:Y:S01]  /*5140*/  @!P1 SYNCS.ARRIVE.TRANS64.RED.A0TR RZ, [UR17+0x490], R8 ;  /* 0x00049008ffff99a7 */ /* 0x0005e20008300411 */
[----:B------:R-:W-:Y:S01]  /*5150*/  SYNCS.ARRIVE.TRANS64.RED.A1T0 RZ, [UR34], RZ ;  /* 0x000000ffffff79a7 */ /* 0x000fe20008100422 */
[----:B------:R-:W-:Y:S05]  /*5160*/  BRA.U UP2, `(.L_x_84) ;  /* 0xfffffff502747547 */ /* 0x000fea000b83ffff */
[----:B------:R-:W-:Y:S07]  /*5170*/  MOV R0, UR17 ;  /* 0x0000001100007c02 */ /* 0x000fee0008000f00 */
.L_x_85:
[----:B---3--:R-:W-:-:S04]  /*5180*/  SHF.L.U32 R2, R11, 0x1f, RZ ;  /* 0x0000001f0b027819 */ /* 0x008fc800000006ff */
[----:B------:R3:W4:Y:S03]  /*5190*/  SYNCS.PHASECHK.TRANS64.TRYWAIT P0, [R0+URZ+0x498], R2 ;  /* 0x00049802000075a7 */ /* 0x00072600080011ff */
[----:B----4-:R-:W-:Y:S05]  /*51a0*/  @!P0 NANOSLEEP.SYNCS 0x989680 ;  /* 0x009896800000895d */ /* 0x010fea0003900000 */
[----:B------:R-:W4:Y:S02]  /*51b0*/  @!P0 SYNCS.PHASECHK.TRANS64 P0, [R0+URZ+0x498], R2 ;  /* 0x00049802000085a7 */ /* 0x000f2400080010ff */
[----:B-12-4-:R-:W-:Y:S05]  /*51c0*/  @P0 EXIT ;  /* 0x000000000000094d */ /* 0x016fea0003800000 */
[----:B------:R-:W-:Y:S05]  /*51d0*/  BRA `(.L_x_85) ;  /* 0xfffffffc00e87947 */ /* 0x000fea000383ffff */
.L_x_76:
[----:B------:R-:W-:-:S06]  /*51e0*/  UISETP.GE.AND UP0, UPT, UR18, 0x4, UPT ;  /* 0x000000041200788c */ /* 0x000fcc000bf06270 */
[----:B------:R-:W-:-:S13]  /*51f0*/  PLOP3.LUT P0, PT, PT, PT, UP0, 0x80, 0x8 ;  /* 0x000000000008781c */ /* 0x000fda0003f0f008 */
[----:B-1----:R-:W-:Y:S05]  /*5200*/  @!P0 EXIT ;  /* 0x000000000000894d */ /* 0x002fea0003800000 */
[----:B------:R-:W-:Y:S01]  /*5210*/  BAR.SYNC.DEFER_BLOCKING 0x6, 0xa0 ;  /* 0x0182800000007b1d */ /* 0x000fe20000010000 */
[C---:B------:R-:W-:Y:S01]  /*5220*/  IMAD.SHL.U32 R3, R37.reuse, 0x20, RZ ;  /* 0x0000002025037824 */ /* 0x040fe200078e00ff */
[----:B------:R-:W-:Y:S01]  /*5230*/  CS2R R50, SRZ ;  /* 0x0000000000327805 */ /* 0x000fe2000001ff00 */
[C---:B------:R-:W-:Y:S02]  /*5240*/  IMAD.SHL.U32 R46, R37.reuse, 0x10, RZ ;  /* 0x00000010252e7824 */ /* 0x040fe400078e00ff */
[----:B------:R-:W-:Y:S01]  /*5250*/  IMAD.SHL.U32 R2, R37, 0x4, RZ ;  /* 0x0000000425027824 */ /* 0x000fe200078e00ff */
[----:B------:R-:W-:Y:S02]  /*5260*/  UMOV UR44, 0x400 ;  /* 0x00000400002c7882 */ /* 0x000fe40000000000 */
[----:B------:R-:W1:Y:S01]  /*5270*/  LDC.64 R42, c[0x0][0x888] ;  /* 0x00022200ff2a7b82 */ /* 0x000e620000000a00 */
[----:B------:R-:W-:Y:S01]  /*5280*/  ULEA UR44, UR61, UR44, 0x18 ;  /* 0x0000002c3d2c7291 */ /* 0x000fe2000f8ec0ff */
[----:B------:R-:W-:Y:S01]  /*5290*/  LOP3.LUT R6, R3, 0x80, RZ, 0xc0, !PT ;  /* 0x0000008003067812 */ /* 0x000fe200078ec0ff */
[----:B------:R-:W-:Y:S01]  /*52a0*/  IMAD.U32 R22, R37, 0x10000, RZ ;  /* 0x0001000025167824 */ /* 0x000fe200078e00ff */
[----:B------:R-:W-:Y:S01]  /*52b0*/  LOP3.LUT R46, R46, 0x600, RZ, 0xc0, !PT ;  /* 0x000006002e2e7812 */ /* 0x000fe200078ec0ff */
[----:B------:R-:W-:Y:S01]  /*52c0*/  UIADD3 UR4, UPT, UPT, UR44, 0xe00, URZ ;  /* 0x00000e002c047890 */ /* 0x000fe2000fffe0ff */
[----:B------:R-:W-:Y:S01]  /*52d0*/  LOP3.LUT R6, R6, 0x10, R37, 0xf8, !PT ;  /* 0x0000001006067812 */ /* 0x000fe200078ef825 */
[----:B------:R-:W-:Y:S01]  /*52e0*/  IMAD.MOV.U32 R52, RZ, RZ, RZ ;  /* 0x000000ffff347224 */ /* 0x000fe200078e00ff */
[----:B------:R-:W2:Y:S01]  /*52f0*/  LDC.64 R44, c[0x0][0x890] ;  /* 0x00022400ff2c7b82 */ /* 0x000ea20000000a00 */
[--C-:B------:R-:W-:Y:S01]  /*5300*/  LOP3.LUT R46, R46, 0x60, R3.reuse, 0xf8, !PT ;  /* 0x000000602e2e7812 */ /* 0x100fe200078ef803 */
[----:B------:R-:W-:Y:S01]  /*5310*/  IMAD.MOV.U32 R49, RZ, RZ, RZ ;  /* 0x000000ffff317224 */ /* 0x000fe200078e00ff */
[----:B------:R-:W-:Y:S01]  /*5320*/  LOP3.LUT R2, R6, 0x10, R2, 0x78, !PT ;  /* 0x0000001006027812 */ /* 0x000fe200078e7802 */
[----:B------:R-:W-:Y:S01]  /*5330*/  IMAD.U32 R53, RZ, RZ, UR4 ;  /* 0x00000004ff357e24 */ /* 0x000fe2000f8e00ff */
[----:B------:R-:W-:Y:S01]  /*5340*/  LOP3.LUT R46, R46, 0x100, R3, 0xf8, !PT ;  /* 0x000001002e2e7812 */ /* 0x000fe200078ef803 */
[----:B------:R-:W3:Y:S01]  /*5350*/  LDCU UR53, c[0x0][0x370] ;  /* 0x00006e00ff3577ac */ /* 0x000ee20008000800 */
[----:B------:R-:W-:Y:S01]  /*5360*/  LOP3.LUT R22, R22, 0x600000, RZ, 0xc0, !PT ;  /* 0x0060000016167812 */ /* 0x000fe200078ec0ff */
[----:B------:R-:W4:Y:S01]  /*5370*/  LDC.64 R40, c[0x0][0x8b0] ;  /* 0x00022c00ff287b82 */ /* 0x000f220000000a00 */
[----:B------:R-:W3:Y:S01]  /*5380*/  LDS R0, [UR44+0x560] ;  /* 0x0005602cff007984 */ /* 0x000ee20008000800 */
[----:B------:R-:W-:Y:S01]  /*5390*/  LOP3.LUT R46, R46, R2, RZ, 0xfc, !PT ;  /* 0x000000022e2e7212 */ /* 0x000fe200078efcff */
[----:B------:R-:W-:Y:S01]  /*53a0*/  IMAD.MOV.U32 R2, RZ, RZ, RZ ;  /* 0x000000ffff027224 */ /* 0x000fe200078e00ff */
[----:B------:R-:W1:Y:S04]  /*53b0*/  LDCU.64 UR62, c[0x0][0x348] ;  /* 0x00006900ff3e77ac */ /* 0x000e680008000a00 */
[----:B------:R-:W1:Y:S01]  /*53c0*/  LDC.64 R38, c[0x0][0x8a8] ;  /* 0x00022a00ff267b82 */ /* 0x000e620000000a00 */
[----:B------:R-:W1:Y:S01]  /*53d0*/  LDCU UR43, c[0x0][0xb0c] ;  /* 0x00016180ff2b77ac */ /* 0x000e620008000800 */
[----:B------:R-:W1:Y:S01]  /*53e0*/  LDCU UR39, c[0x0][0xb30] ;  /* 0x00016600ff2777ac */ /* 0x000e620008000800 */
[----:B------:R-:W1:Y:S01]  /*53f0*/  LDCU.64 UR56, c[0x0][0x888] ;  /* 0x00011100ff3877ac */ /* 0x000e620008000a00 */
[----:B------:R-:W1:Y:S01]  /*5400*/  LDCU.64 UR40, c[0x0][0xb28] ;  /* 0x00016500ff2877ac */ /* 0x000e620008000a00 */
[----:B------:R-:W1:Y:S01]  /*5410*/  LDCU.128 UR48, c[0x0][0xb10] ;  /* 0x00016200ff3077ac */ /* 0x000e620008000c00 */
[----:B------:R-:W1:Y:S01]  /*5420*/  LDCU UR52, c[0x0][0x374] ;  /* 0x00006e80ff3477ac */ /* 0x000e620008000800 */
[----:B------:R-:W-:Y:S01]  /*5430*/  UIADD3 UR59, UPT, UPT, UR44, 0x600, URZ ;  /* 0x000006002c3b7890 */ /* 0x000fe2000fffe0ff */
[----:B--23--:R-:W-:-:S11]  /*5440*/  IMAD.IADD R22, R0, 0x1, R22 ;  /* 0x0000000100167824 */ /* 0x00cfd600078e0216 */
.L_x_103:
[----:B------:R-:W-:Y:S02]  /*5450*/  LEA R8, R49, UR44, 0x3 ;  /* 0x0000002c31087c11 */ /* 0x000fe4000f8e18ff */
[----:B------:R-:W-:Y:S02]  /*5460*/  SHF.L.U32 R0, R51, 0x1f, RZ ;  /* 0x0000001f33007819 */ /* 0x000fe400000006ff */
[----:B-1----:R-:W-:Y:S02]  /*5470*/  LEA R4, R49, UR44, 0x4 ;  /* 0x0000002c31047c11 */ /* 0x002fe4000f8e20ff */
[----:B--2---:R-:W2:Y:S02]  /*5480*/  SYNCS.PHASECHK.TRANS64.TRYWAIT P0, [R8+URZ+0x4b0], R0 ;  /* 0x0004b000080075a7 */ /* 0x004ea400080011ff */
[----:B--2---:R-:W-:Y:S05]  /*5490*/  @!P0 BRA `(.L_x_86) ;  /* 0x0000001c00a48947 */ /* 0x004fea0003800000 */
.L_x_137:
[----:B------:R-:W3:Y:S01]  /*54a0*/  LDS.128 R4, [R4+0x540] ;  /* 0x0005400004047984 */ /* 0x000ee20000000c00 */
[----:B------:R-:W-:Y:S01]  /*54b0*/  UISETP.GE.AND UP0, UPT, UR42, 0x1, UPT ;  /* 0x000000012a00788c */ /* 0x000fe2000bf06270 */
[----:B------:R-:W-:Y:S01]  /*54c0*/  @!PT LDS RZ, [RZ] ;  /* 0x00000000fffff984 */ /* 0x000fe20000000800 */
[----:B------:R-:W-:Y:S01]  /*54d0*/  @!PT LDS RZ, [RZ] ;  /* 0x00000000fffff984 */ /* 0x000fe20000000800 */
[----:B------:R-:W-:Y:S01]  /*54e0*/  @!PT LDS RZ, [RZ] ;  /* 0x00000000fffff984 */ /* 0x000fe20000000800 */
[----:B------:R-:W-:Y:S01]  /*54f0*/  @!PT LDS RZ, [RZ] ;  /* 0x00000000fffff984 */ /* 0x000fe20000000800 */
[----:B------:R1:W-:Y:S06]  /*5500*/  MEMBAR.ALL.CTA ;  /* 0x0000000000007992 */ /* 0x0003ec0000008000 */
[----:B-1----:R-:W1:Y:S01]  /*5510*/  FENCE.VIEW.ASYNC.S ;  /* 0x00000000000073c6 */ /* 0x002e620000000000 */
[----:B---3--:R-:W-:Y:S11]  /*5520*/  LOP3.LUT P0, RZ, R6, 0x1, RZ, 0xc0, !PT ;  /* 0x0000000106ff7812 */ /* 0x008ff6000780c0ff */
[----:B------:R-:W-:Y:S02]  /*5530*/  @!UPT UIADD3 URZ, UPT, UPT, URZ, URZ, URZ ;  /* 0x000000fffffff290 */ /* 0x000fe4000fffe0ff */
[----:B-1----:R-:W-:Y:S01]  /*5540*/  VOTEU.ANY UP1, P0 ;  /* 0x0000000000ff7886 */ /* 0x002fe20000020100 */
[----:B------:R-:W-:Y:S01]  /*5550*/  PLOP3.LUT P0, PT, PT, PT, UP1, 0x80, 0x8 ;  /* 0x000000000008781c */ /* 0x000fe20003f0f018 */
[----:B------:R-:W-:Y:S11]  /*5560*/  UP2UR UR47, UPR, URZ, 0x2 ;  /* 0x00000002ff2f7883 */ /* 0x000ff60008000000 */
[----:B------:R-:W-:Y:S01]  /*5570*/  @!UPT UIADD3 URZ, UPT, UPT, URZ, URZ, URZ ;  /* 0x000000fffffff290 */ /* 0x000fe2000fffe0ff */
        /* <DEDUP_REMOVED lines=13> */
[----:B------:R-:W2:Y:S01]  /*5650*/  LDCU UR12, c[0x0][0xb20] ;  /* 0x00016400ff0c77ac */ /* 0x000ea20008000800 */
[----:B------:R-:W-:Y:S02]  /*5660*/  UIMAD.WIDE.U32 UR4, UR52, UR51, URZ ;  /* 0x00000033340472a5 */ /* 0x000fe4000f8e00ff */
[----:B------:R-:W-:Y:S02]  /*5670*/  UIMAD.WIDE.U32 UR6, UR53, UR48, URZ ;  /* 0x00000030350672a5 */ /* 0x000fe4000f8e00ff */
[----:B------:R-:W-:Y:S02]  /*5680*/  UISETP.NE.AND UP0, UPT, UR50, 0x1, UPT ;  /* 0x000000013200788c */ /* 0x000fe4000bf05270 */
[----:B------:R-:W-:Y:S02]  /*5690*/  UIMAD.WIDE.U32 UR8, UR37, UR51, URZ ;  /* 0x00000033250872a5 */ /* 0x000fe4000f8e00ff */
[----:B------:R-:W-:Y:S02]  /*56a0*/  UIMAD.WIDE.U32 UR10, UR38, UR48, URZ ;  /* 0x00000030260a72a5 */ /* 0x000fe4000f8e00ff */
[----:B------:R-:W-:Y:S02]  /*56b0*/  UISETP.NE.AND UP1, UPT, UR43, 0x1, UPT ;  /* 0x000000012b00788c */ /* 0x000fe4000bf25270 */
[----:B------:R-:W-:Y:S01]  /*56c0*/  UISETP.NE.AND UP2, UPT, UR42, 0x1, UPT ;  /* 0x000000012a00788c */ /* 0x000fe2000bf45270 */
[----:B------:R-:W-:Y:S02]  /*56d0*/  UMOV UR4, UR5 ;  /* 0x0000000500047c82 */ /* 0x000fe40008000000 */
[----:B--2---:R-:W-:Y:S03]  /*56e0*/  USHF.R.U32.HI UR5, URZ, UR12, UR4 ;  /* 0x0000000cff057299 */ /* 0x004fe60008011604 */
[----:B------:R-:W-:Y:S02]  /*56f0*/  UMOV UR4, UR7 ;  /* 0x0000000700047c82 */ /* 0x000fe40008000000 */
[----:B------:R-:W-:Y:S02]  /*5700*/  USHF.R.U32.HI UR7, URZ, UR49, UR4 ;  /* 0x00000031ff077299 */ /* 0x000fe40008011604 */
[----:B------:R-:W-:Y:S02]  /*5710*/  USEL UR4, UR52, UR5, !UP0 ;  /* 0x0000000534047287 */ /* 0x000fe4000c000000 */
[----:B------:R-:W-:Y:S01]  /*5720*/  USEL UR7, UR53, UR7, !UP1 ;  /* 0x0000000735077287 */ /* 0x000fe2000c800000 */
[----:B------:R-:W-:Y:S01]  /*5730*/  UMOV UR5, UR9 ;  /* 0x0000000900057c82 */ /* 0x000fe20008000000 */
[----:B------:R-:W-:Y:S02]  /*5740*/  UIMAD.WIDE.U32 UR8, UR4, UR40, URZ ;  /* 0x00000028040872a5 */ /* 0x000fe4000f8e00ff */
[----:B------:R-:W-:Y:S03]  /*5750*/  USHF.R.U32.HI UR6, URZ, UR12, UR5 ;  /* 0x0000000cff067299 */ /* 0x000fe60008011605 */
[----:B------:R-:W-:Y:S01]  /*5760*/  UMOV UR5, UR11 ;  /* 0x0000000b00057c82 */ /* 0x000fe20008000000 */
[----:B------:R-:W-:Y:S02]  /*5770*/  UIMAD.WIDE.U32 UR10, UR7, UR40, URZ ;  /* 0x00000028070a72a5 */ /* 0x000fe4000f8e00ff */
[----:B------:R-:W-:Y:S02]  /*5780*/  USHF.R.U32.HI UR12, URZ, UR49, UR5 ;  /* 0x00000031ff0c7299 */ /* 0x000fe40008011605 */
[----:B------:R-:W-:Y:S01]  /*5790*/  USEL UR6, UR37, UR6, !UP0 ;  /* 0x0000000625067287 */ /* 0x000fe2000c000000 */
[----:B------:R-:W-:Y:S02]  /*57a0*/  UMOV UR5, UR9 ;  /* 0x0000000900057c82 */ /* 0x000fe40008000000 */
[----:B------:R-:W-:Y:S01]  /*57b0*/  UMOV UR10, UR11 ;  /* 0x0000000b000a7c82 */ /* 0x000fe20008000000 */
[----:B------:R-:W-:Y:S02]  /*57c0*/  @UP2 USHF.R.U32.HI UR4, URZ, UR41, UR5 ;  /* 0x00000029ff042299 */ /* 0x000fe40008011605 */
[----:B------:R-:W-:Y:S02]  /*57d0*/  @UP2 USHF.R.U32.HI UR7, URZ, UR41, UR10 ;  /* 0x00000029ff072299 */ /* 0x000fe4000801160a */
[----:B------:R-:W-:Y:S02]  /*57e0*/  UIMAD UR4, UR42, UR4, URZ ;  /* 0x000000042a0472a4 */ /* 0x000fe4000f8e02ff */
[----:B------:R-:W-:Y:S02]  /*57f0*/  UIMAD.WIDE.U32 UR10, UR6, UR40, URZ ;  /* 0x00000028060a72a5 */ /* 0x000fe4000f8e00ff */
[----:B------:R-:W-:Y:S02]  /*5800*/  USEL UR5, UR38, UR12, !UP1 ;  /* 0x0000000c26057287 */ /* 0x000fe4000c800000 */
[----:B------:R-:W-:Y:S02]  /*5810*/  UIMAD UR8, UR42, UR7, URZ ;  /* 0x000000072a0872a4 */ /* 0x000fe4000f8e02ff */
[----:B------:R-:W-:Y:S03]  /*5820*/  UISETP.GE.AND UP0, UPT, UR6, UR4, UPT ;  /* 0x000000040600728c */ /* 0x000fe6000bf06270 */
[----:B------:R-:W-:Y:S01]  /*5830*/  UMOV UR4, UR11 ;  /* 0x0000000b00047c82 */ /* 0x000fe20008000000 */
[----:B------:R-:W-:Y:S02]  /*5840*/  UISETP.GE.OR UP0, UPT, UR5, UR8, UP0 ;  /* 0x000000080500728c */ /* 0x000fe40008706670 */
[----:B------:R-:W-:Y:S02]  /*5850*/  USHF.R.U32.HI UR4, URZ, UR41, UR4 ;  /* 0x00000029ff047299 */ /* 0x000fe40008011604 */
[----:B------:R-:W-:Y:S02]  /*5860*/  UIMAD.WIDE.U32 UR8, UR5, UR40, URZ ;  /* 0x00000028050872a5 */ /* 0x000fe4000f8e00ff */
[----:B------:R-:W-:Y:S02]  /*5870*/  USEL UR11, UR6, UR4, !UP2 ;  /* 0x00000004060b7287 */ /* 0x000fe4000d000000 */
[----:B------:R-:W-:Y:S02]  /*5880*/  UIADD3 UR8, UPT, UPT, -UR5, URZ, URZ ;  /* 0x000000ff05087290 */ /* 0x000fe4000fffe1ff */
[----:B------:R-:W-:Y:S01]  /*5890*/  UIADD3 UR10, UPT, UPT, -UR11, URZ, URZ ;  /* 0x000000ff0b0a7290 */ /* 0x000fe2000fffe1ff */
[----:B------:R-:W-:Y:S01]  /*58a0*/  @!UP0 UMOV UR4, UR9 ;  /* 0x0000000900048c82 */ /* 0x000fe20008000000 */
[----:B------:R-:W-:Y:S02]  /*58b0*/  UIADD3 UR9, UPT, UPT, -UR6, URZ, URZ ;  /* 0x000000ff06097290 */ /* 0x000fe4000fffe1ff */
[----:B------:R-:W-:Y:S02]  /*58c0*/  @!UP0 USHF.R.U32.HI UR4, URZ, UR41, UR4 ;  /* 0x00000029ff048299 */ /* 0x000fe40008011604 */
[----:B------:R-:W-:Y:S02]  /*58d0*/  UIMAD UR10, UR42, UR10, UR6 ;  /* 0x0000000a2a0a72a4 */ /* 0x000fe4000f8e0206 */
[----:B------:R-:W-:Y:S04]  /*58e0*/  @!UP0 USEL UR4, UR5, UR4, !UP2 ;  /* 0x0000000405048287 */ /* 0x000fe8000d000000 */
[----:B------:R-:W-:Y:S02]  /*58f0*/  @!UP0 UIMAD UR10, UR7, UR10, UR4 ;  /* 0x0000000a070a82a4 */ /* 0x000fe4000f8e0204 */
[----:B------:R-:W-:Y:S02]  /*5900*/  @!UP0 UIADD3 UR11, UPT, UPT, UR11, -UR4, URZ ;  /* 0x800000040b0b8290 */ /* 0x000fe4000fffe0ff */
[----:B------:R-:W-:Y:S02]  /*5910*/  UIMAD UR7, UR43, UR8, UR38 ;  /* 0x000000082b0772a4 */ /* 0x000fe4000f8e0226 */
[----:B------:R-:W-:Y:S02]  /*5920*/  @!UP0 UIMAD UR6, UR11, UR42, UR5 ;  /* 0x0000002a0b0682a4 */ /* 0x000fe4000f8e0205 */
[----:B------:R-:W-:Y:S01]  /*5930*/  UIMAD UR4, UR50, UR9, UR37 ;  /* 0x00000009320472a4 */ /* 0x000fe2000f8e0225 */
[----:B------:R-:W-:Y:S02]  /*5940*/  @!UP0 UMOV UR5, UR10 ;  /* 0x0000000a00058c82 */ /* 0x000fe40008000000 */
[----:B------:R-:W-:Y:S02]  /*5950*/  UIMAD UR38, UR5, UR43, UR7 ;  /* 0x0000002b052672a4 */ /* 0x000fe4000f8e0207 */
[----:B------:R-:W-:Y:S11]  /*5960*/  UIMAD UR37, UR6, UR50, UR4 ;  /* 0x00000032062572a4 */ /* 0x000ff6000f8e0204 */
[----:B------:R-:W-:Y:S01]  /*5970*/  @!UPT UIADD3 URZ, UPT, UPT, URZ, URZ, URZ ;  /* 0x000000fffffff290 */ /* 0x000fe2000fffe0ff */
.L_x_87:
[----:B------:R-:W-:Y:S01]  /*5980*/  UISETP.NE.AND UP0, UPT, UR39, 0x1, UPT ;  /* 0x000000012700788c */ /* 0x000fe2000bf05270 */
[----:B------:R-:W-:Y:S10]  /*5990*/  IADD3 R49, PT, PT, R49, 0x1, RZ ;  /* 0x0000000131317810 */ /* 0x000ff40007ffe0ff */
[----:B------:R-:W2:Y:S01]  /*59a0*/  @!UP0 LDCU.128 UR12, c[0x0][0xb10] ;  /* 0x00016200ff0c87ac */ /* 0x000ea20008000c00 */
[----:B------:R-:W3:Y:S01]  /*59b0*/  @!UP0 LDCU UR5, c[0x0][0xb0c] ;  /* 0x00016180ff0587ac */ /* 0x000ee20008000800 */
[----:B------:R-:W4:Y:S01]  /*59c0*/  @!UP0 LDCU UR10, c[0x0][0xb20] ;  /* 0x00016400ff0a87ac */ /* 0x000f220008000800 */
[----:B--2---:R-:W-:Y:S02]  /*59d0*/  UIMAD.WIDE.U32 UR8, UR38, UR12, URZ ;  /* 0x0000000c260872a5 */ /* 0x004fe4000f8e00ff */
[----:B------:R-:W-:Y:S02]  /*59e0*/  UIMAD.WIDE.U32 UR6, UR37, UR15, URZ ;  /* 0x0000000f250672a5 */ /* 0x000fe4000f8e00ff */
[----:B------:R-:W-:Y:S03]  /*59f0*/  @!UP0 UISETP.NE.AND UP1, UPT, UR14, 0x1, UPT ;  /* 0x000000010e00888c */ /* 0x000fe6000bf25270 */
[----:B------:R-:W-:Y:S01]  /*5a00*/  @!UP0 UMOV UR4, UR9 ;  /* 0x0000000900048c82 */ /* 0x000fe20008000000 */
[----:B---3--:R-:W-:Y:S02]  /*5a10*/  @!UP0 UISETP.NE.AND UP2, UPT, UR5, 0x1, UPT ;  /* 0x000000010500888c */ /* 0x008fe4000bf45270 */
[----:B------:R-:W-:Y:S01]  /*5a20*/  @!UP0 USHF.R.U32.HI UR4, URZ, UR13, UR4 ;  /* 0x0000000dff048299 */ /* 0x000fe20008011604 */
[----:B------:R-:W-:Y:S02]  /*5a30*/  @!UP0 UMOV UR6, UR7 ;  /* 0x0000000700068c82 */ /* 0x000fe40008000000 */
[----:B----4-:R-:W-:Y:S02]  /*5a40*/  @!UP0 USHF.R.U32.HI UR6, URZ, UR10, UR6 ;  /* 0x0000000aff068299 */ /* 0x010fe40008011606 */
[----:B------:R-:W-:Y:S02]  /*5a50*/  @!UP0 USEL UR7, UR38, UR4, !UP2 ;  /* 0x0000000426078287 */ /* 0x000fe4000d000000 */
[----:B------:R-:W-:Y:S04]  /*5a60*/  @!UP0 USEL UR6, UR37, UR6, !UP1 ;  /* 0x0000000625068287 */ /* 0x000fe8000c800000 */
[----:B------:R-:W-:Y:S02]  /*5a70*/  @!UP0 UIADD3 UR4, UPT, UPT, -UR7, UR6, URZ ;  /* 0x0000000607048290 */ /* 0x000fe4000fffe1ff */
[----:B------:R-:W-:Y:S02]  /*5a80*/  @!UP0 UIADD3 UR6, UPT, UPT, UR7, -UR6, URZ ;  /* 0x8000000607068290 */ /* 0x000fe4000fffe0ff */
[----:B------:R-:W-:Y:S02]  /*5a90*/  @!UP0 UIMAD UR38, UR4, UR5, UR38 ;  /* 0x00000005042682a4 */ /* 0x000fe4000f8e0226 */
[----:B------:R-:W-:Y:S02]  /*5aa0*/  @!UP0 UIMAD UR37, UR6, UR14, UR37 ;  /* 0x0000000e062582a4 */ /* 0x000fe4000f8e0225 */
[----:B------:R-:W-:Y:S09]  /*5ab0*/  ULOP3.LUT UP0, URZ, UR59, 0x90, URZ, 0xc0, !UPT ;  /* 0x000000903bff7892 */ /* 0x000ff2000f80c0ff */
[----:B------:R-:W-:Y:S05]  /*5ac0*/  BRA.U !UP0, `(.L_x_88) ;  /* 0x0000000108407547 */ /* 0x000fea000b800000 */
[----:B------:R-:W2:Y:S01]  /*5ad0*/  LDCU.64 UR8, c[0x4][0x80] ;  /* 0x01001000ff0877ac */ /* 0x000ea20008000a00 */
[----:B------:R-:W-:Y:S01]  /*5ae0*/  MOV R15, 0x0 ;  /* 0x00000000000f7802 */ /* 0x000fe20000000f00 */
[----:B------:R-:W-:Y:S02]  /*5af0*/  HFMA2 R12, -RZ, RZ, 0, 5.9604644775390625e-08 ;  /* 0x00000001ff0c7431 */ /* 0x000fe400000001ff */
[----:B------:R-:W-:Y:S02]  /*5b00*/  IMAD.MOV.U32 R8, RZ, RZ, 0x70 ;  /* 0x00000070ff087424 */ /* 0x000fe400078e00ff */
[----:B------:R-:W-:Y:S01]  /*5b10*/  IMAD.MOV.U32 R13, RZ, RZ, RZ ;  /* 0x000000ffff0d7224 */ /* 0x000fe200078e00ff */
[----:B------:R-:W3:Y:S01]  /*5b20*/  LDCU.64 UR6, c[0x4][0x88] ;  /* 0x01001100ff0677ac */ /* 0x000ee20008000a00 */
[----:B------:R-:W4:Y:S01]  /*5b30*/  LDC.64 R14, c[0x4][R15] ;  /* 0x010000000f0e7b82 */ /* 0x000f220000000a00 */
[----:B------:R-:W1:Y:S01]  /*5b40*/  LDCU.64 UR4, c[0x4][0x8] ;  /* 0x01000100ff0477ac */ /* 0x000e620008000a00 */
[----:B--2---:R-:W-:Y:S01]  /*5b50*/  MOV R5, UR9 ;  /* 0x0000000900057c02 */ /* 0x004fe20008000f00 */
[----:B------:R-:W-:Y:S01]  /*5b60*/  IMAD.U32 R4, RZ, RZ, UR8 ;  /* 0x00000008ff047e24 */ /* 0x000fe2000f8e00ff */
[----:B---3--:R-:W-:Y:S01]  /*5b70*/  MOV R7, UR7 ;  /* 0x0000000700077c02 */ /* 0x008fe20008000f00 */
[----:B------:R-:W-:Y:S01]  /*5b80*/  IMAD.U32 R6, RZ, RZ, UR6 ;  /* 0x00000006ff067e24 */ /* 0x000fe2000f8e00ff */
[----:B-1----:R-:W-:Y:S01]  /*5b90*/  MOV R11, UR5 ;  /* 0x00000005000b7c02 */ /* 0x002fe20008000f00 */
[----:B------:R-:W-:Y:S02]  /*5ba0*/  IMAD.U32 R10, RZ, RZ, UR4 ;  /* 0x00000004ff0a7e24 */ /* 0x000fe4000f8e00ff */
[----:B------:R-:W-:Y:S07]  /*5bb0*/  LEPC R20, `(.L_x_88) ;  /* 0x000000001014794e */ /* 0x000fee0000000000 */
[----:B----45:R-:W-:Y:S05]  /*5bc0*/  CALL.ABS.NOINC R14 ;  /* 0x000000000e007343 */ /* 0x030fea0003c00000 */
.L_x_88:
[----:B------:R-:W-:Y:S01]  /*5bd0*/  LOP3.LUT P0, RZ, R53, 0x90, RZ, 0xc0, !PT ;  /* 0x0000009035ff7812 */ /* 0x000fe2000780c0ff */
[----:B------:R-:W-:Y:S11]  /*5be0*/  BSSY.RECONVERGENT B6, `(.L_x_89) ;  /* 0x0000013000067945 */ /* 0x000ff60003800200 */
[----:B------:R-:W-:Y:S01]  /*5bf0*/  @!UPT UIADD3 URZ, UPT, UPT, URZ, URZ, URZ ;  /* 0x000000fffffff290 */ /* 0x000fe2000fffe0ff */
[----:B------:R-:W-:Y:S05]  /*5c00*/  @!P0 BRA `(.L_x_90) ;  /* 0x0000000000408947 */ /* 0x000fea0003800000 */
        /* <DEDUP_REMOVED lines=16> */
.L_x_90:
[----:B------:R-:W-:Y:S05]  /*5d10*/  BSYNC.RECONVERGENT B6 ;  /* 0x0000000000067941 */ /* 0x000fea0003800200 */
.L_x_89:
[----:B------:R-:W-:Y:S01]  /*5d20*/  ISETP.NE.U32.AND P3, PT, R44, RZ, PT ;  /* 0x000000ff2c00720c */ /* 0x000fe20003f65070 */
[----:B------:R-:W-:Y:S01]  /*5d30*/  UISETP.NE.AND UP1, UPT, UR60, URZ, UPT ;  /* 0x000000ff3c00728c */ /* 0x000fe2000bf25270 */
[----:B------:R-:W-:Y:S02]  /*5d40*/  ISETP.NE.U32.AND P4, PT, R40, RZ, PT ;  /* 0x000000ff2800720c */ /* 0x000fe40003f85070 */
[----:B------:R-:W-:Y:S02]  /*5d50*/  ISETP.NE.AND.EX P3, PT, R45, RZ, PT, P3 ;  /* 0x000000ff2d00720c */ /* 0x000fe40003f65330 */
[----:B------:R-:W-:Y:S02]  /*5d60*/  PLOP3.LUT P1, PT, PT, PT, PT, 0x8, 0x80 ;  /* 0x000000000080781c */ /* 0x000fe40003f2e170 */
[----:B------:R-:W-:Y:S02]  /*5d70*/  PLOP3.LUT P0, PT, PT, PT, UP1, 0x80, 0x8 ;  /* 0x000000000008781c */ /* 0x000fe40003f0f018 */
[----:B------:R-:W-:Y:S02]  /*5d80*/  ISETP.NE.AND.EX P4, PT, R41, RZ, PT, P4 ;  /* 0x000000ff2900720c */ /* 0x000fe40003f85340 */
[----:B------:R-:W2:Y:S09]  /*5d90*/  @UP1 LDCU.64 UR4, c[0x0][0x888] ;  /* 0x00011100ff0417ac */ /* 0x000eb20008000a00 */
[----:B------:R-:W-:Y:S01]  /*5da0*/  @P0 PLOP3.LUT P1, PT, P3, PT, PT, 0x80, 0x8 ;  /* 0x000000000008081c */ /* 0x000fe20001f2f070 */
[----:B--2---:R-:W-:Y:S04]  /*5db0*/  @UP1 UISETP.NE.U32.AND UP0, UPT, UR4, URZ, UPT ;  /* 0x000000ff0400128c */ /* 0x004fe8000bf05070 */
[----:B------:R-:W-:Y:S04]  /*5dc0*/  @UP1 UISETP.NE.AND.EX UP0, UPT, UR5, URZ, UPT, UP0 ;  /* 0x000000ff0500128c */ /* 0x000fe8000bf05300 */
[----:B------:R-:W-:Y:S01]  /*5dd0*/  @UP1 USEL UR4, URZ, 0xffffffff, UP0 ;  /* 0xffffffffff041887 */ /* 0x000fe20008000000 */
[----:B------:R-:W-:Y:S11]  /*5de0*/  @!P3 BRA `(.L_x_91) ;  /* 0x000000000030b947 */ /* 0x000ff60003800000 */
[----:B------:R-:W-:Y:S01]  /*5df0*/  ISETP.NE.U32.AND P2, PT, R42, RZ, PT ;  /* 0x000000ff2a00720c */ /* 0x000fe20003f45070 */
[----:B------:R-:W2:Y:S01]  /*5e00*/  LDCU.64 UR6, c[0x0][0x358] ;  /* 0x00006b00ff0677ac */ /* 0x000ea20008000a00 */
[----:B------:R-:W-:Y:S02]  /*5e10*/  IMAD.MOV.U32 R47, RZ, RZ, 0x1 ;  /* 0x00000001ff2f7424 */ /* 0x000fe400078e00ff */
[----:B------:R-:W-:Y:S11]  /*5e20*/  ISETP.NE.AND.EX P2, PT, R43, RZ, PT, P2 ;  /* 0x000000ff2b00720c */ /* 0x000ff60003f45320 */
[----:B------:R-:W-:Y:S02]  /*5e30*/  @!UPT UIADD3 URZ, UPT, UPT, URZ, URZ, URZ ;  /* 0x000000fffffff290 */ /* 0x000fe4000fffe0ff */
[----:B------:R-:W3:Y:S01]  /*5e40*/  @P2 LDC.64 R4, c[0x0][0x888] ;  /* 0x00022200ff042b82 */ /* 0x000ee20000000a00 */
[----:B-1----:R-:W-:Y:S04]  /*5e50*/  @P2 IMAD R0, R44, UR36, RZ ;  /* 0x000000242c002c24 */ /* 0x002fe8000f8e02ff */
[----:B---3--:R-:W-:Y:S04]  /*5e60*/  @P2 IMAD.WIDE R4, R0, 0x4, R4 ;  /* 0x0000000400042825 */ /* 0x008fe800078e0204 */
[----:B------:R-:W-:Y:S01]  /*5e70*/  HFMA2 R0, -RZ, RZ, 0, 5.9604644775390625e-08 ;  /* 0x00000001ff007431 */ /* 0x000fe200000001ff */
[----:B--2--5:R2:W5:Y:S04]  /*5e80*/  @P2 LDG.E R24, desc[UR6][R4.64] ;  /* 0x0000000604182981 */ /* 0x024568000c1e1900 */
[----:B------:R-:W-:Y:S01]  /*5e90*/  @!P2 PRMT R47, R0, 0x7610, R47 ;  /* 0x00007610002fa816 */ /* 0x000fe2000000002f */
[----:B--2---:R-:W3:Y:S06]  /*5ea0*/  @!P2 LDC R24, c[0x0][0x880] ;  /* 0x00022000ff18ab82 */ /* 0x004eec0000000800 */
.L_x_91:
[----:B------:R-:W-:Y:S05]  /*5eb0*/  @!P4 BRA `(.L_x_92) ;  /* 0x000000000024c947 */ /* 0x000fea0003800000 */
[----:B------:R-:W-:Y:S01]  /*5ec0*/  ISETP.NE.U32.AND P2, PT, R38, RZ, PT ;  /* 0x000000ff2600720c */ /* 0x000fe20003f45070 */
[----:B------:R-:W2:Y:S03]  /*5ed0*/  LDCU.64 UR6, c[0x0][0x358] ;  /* 0x00006b00ff0677ac */ /* 0x000ea60008000a00 */
[----:B------:R-:W-:Y:S11]  /*5ee0*/  ISETP.NE.AND.EX P2, PT, R39, RZ, PT, P2 ;  /* 0x000000ff2700720c */ /* 0x000ff60003f45320 */
[----:B------:R-:W-:Y:S02]  /*5ef0*/  @!UPT UIADD3 URZ, UPT, UPT, URZ, URZ, URZ ;  /* 0x000000fffffff290 */ /* 0x000fe4000fffe0ff */
[----:B------:R-:W4:Y:S01]  /*5f00*/  @P2 LDC.64 R4, c[0x0][0x8a8] ;  /* 0x00022a00ff042b82 */ /* 0x000f220000000a00 */
[----:B-1----:R-:W-:Y:S04]  /*5f10*/  @P2 IMAD R0, R40, UR36, RZ ;  /* 0x0000002428002c24 */ /* 0x002fe8000f8e02ff */
[----:B----4-:R-:W-:Y:S05]  /*5f20*/  @P2 IMAD.WIDE R4, R0, 0x4, R4 ;  /* 0x0000000400042825 */ /* 0x010fea00078e0204 */
[----:B--2--5:R2:W5:Y:S02]  /*5f30*/  @P2 LDG.E R23, desc[UR6][R4.64] ;  /* 0x0000000604172981 */ /* 0x024564000c1e1900 */
[----:B--2---:R-:W4:Y:S02]  /*5f40*/  @!P2 LDC R23, c[0x0][0x8a0] ;  /* 0x00022800ff17ab82 */ /* 0x004f240000000800 */
.L_x_92:
[----:B---3-5:R-:W-:Y:S01]  /*5f50*/  @P0 FSETP.NEU.AND P4, PT, R24, RZ, PT ;  /* 0x000000ff1800020b */ /* 0x028fe20003f8d000 */
[----:B-1----:R-:W-:Y:S01]  /*5f60*/  IMAD.U32 R0, RZ, RZ, UR4 ;  /* 0x00000004ff007e24 */ /* 0x002fe2000f8e00ff */
[----:B------:R-:W-:Y:S01]  /*5f70*/  @P0 LOP3.LUT P2, RZ, R47, 0xff, RZ, 0xc0, !PT ;  /* 0x000000ff2fff0812 */ /* 0x000fe2000784c0ff */
[----:B------:R-:W-:Y:S01]  /*5f80*/  BSSY B1, `(.L_x_93) ;  /* 0x0000034000017945 */ /* 0x000fe20003800000 */
[----:B------:R-:W-:Y:S02]  /*5f90*/  @P0 SEL R3, RZ, 0xffffffff, P4 ;  /* 0xffffffffff030807 */ /* 0x000fe40002000000 */
[----:B------:R-:W-:Y:S02]  /*5fa0*/  CS2R R30, SRZ ;  /* 0x00000000001e7805 */ /* 0x000fe4000001ff00 */
[----:B------:R-:W-:Y:S02]  /*5fb0*/  LEA R17, R2, UR44, 0x3 ;  /* 0x0000002c02117c11 */ /* 0x000fe4000f8e18ff */
[----:B------:R-:W-:Y:S02]  /*5fc0*/  CS2R R28, SRZ ;  /* 0x00000000001c7805 */ /* 0x000fe4000001ff00 */
[----:B------:R-:W-:Y:S02]  /*5fd0*/  @P1 SEL R3, R0, R3, !P2 ;  /* 0x0000000300031207 */ /* 0x000fe40005000000 */
[----:B------:R-:W-:Y:S02]  /*5fe0*/  LEA.HI R16, R2, R2, RZ, 0x1 ;  /* 0x0000000202107211 */ /* 0x000fe400078f08ff */
[----:B------:R-:W-:Y:S02]  /*5ff0*/  @P0 LOP3.LUT R3, R3, 0x1, RZ, 0xc0, !PT ;  /* 0x0000000103030812 */ /* 0x000fe400078ec0ff */
[----:B------:R-:W-:Y:S02]  /*6000*/  PLOP3.LUT P5, PT, PT, PT, PT, 0x8, 0x80 ;  /* 0x000000000080781c */ /* 0x000fe40003fae170 */
[----:B------:R-:W-:Y:S02]  /*6010*/  ISETP.NE.U32.OR P1, PT, R3, 0x1, !P0 ;  /* 0x000000010300780c */ /* 0x000fe40004725470 */
[----:B------:R-:W-:Y:S11]  /*6020*/  SHF.L.U32 R3, R52, 0x1f, RZ ;  /* 0x0000001f34037819 */ /* 0x000ff600000006ff */
[----:B------:R-:W-:Y:S04]  /*6030*/  @P1 SHF.L.U32 R0, R50, 0x1f, RZ ;  /* 0x0000001f32001819 */ /* 0x000fe800000006ff */
[----:B------:R1:W2:Y:S01]  /*6040*/  @P1 SYNCS.PHASECHK.TRANS64.TRYWAIT P0, [UR44+0x490], R0 ;  /* 0x00049000ff0015a7 */ /* 0x0002a2000800112c */
[----:B------:R3:W3:Y:S01]  /*6050*/  SYNCS.PHASECHK.TRANS64.TRYWAIT P4, [R17+URZ+0x4d0], R3 ;  /* 0x0004d003110075a7 */ /* 0x0006e200080811ff */
[C---:B-1----:R-:W-:Y:S01]  /*6060*/  IMAD.SHL.U32 R0, R16.reuse, 0x10, RZ ;  /* 0x0000001010007824 */ /* 0x042fe200078e00ff */
[----:B------:R-:W-:Y:S04]  /*6070*/  LOP3.LUT R16, R16, 0xffe, RZ, 0xc0, !PT ;  /* 0x00000ffe10107812 */ /* 0x000fe800078ec0ff */
[----:B------:R-:W-:Y:S01]  /*6080*/  LOP3.LUT R0, R0, 0xffffffe0, RZ, 0xc0, !PT ;  /* 0xffffffe000007812 */ /* 0x000fe200078ec0ff */
[----:B------:R-:W-:Y:S04]  /*6090*/  IMAD.IADD R16, R2, 0x1, -R16 ;  /* 0x0000000102107824 */ /* 0x000fe800078e0a10 */
[----:B------:R-:W-:Y:S04]  /*60a0*/  IMAD.IADD R0, R22, 0x1, R0 ;  /* 0x0000000116007824 */ /* 0x000fe800078e0200 */
[----:B------:R-:W-:Y:S01]  /*60b0*/  IMAD R16, R16, 0x100000, R0 ;  /* 0x0010000010107824 */ /* 0x000fe200078e0200 */
[----:B--2---:R-:W-:Y:S01]  /*60c0*/  @P1 PLOP3.LUT P5, PT, P0, PT, PT, 0x8, 0x80 ;  /* 0x000000000080181c */ /* 0x004fe200007ae170 */
[----:B------:R-:W-:Y:S01]  /*60d0*/  @!UPT UIADD3 URZ, UPT, UPT, URZ, URZ, URZ ;  /* 0x000000fffffff290 */ /* 0x000fe2000fffe0ff */
[----:B---3--:R-:W-:Y:S11]  /*60e0*/  @!P1 BRA `(.L_x_94) ;  /* 0x0000000000749947 */ /* 0x008ff60003800000 */
[----:B------:R-:W-:Y:S01]  /*60f0*/  ISETP.NE.U32.AND P0, PT, RZ, UR56, PT ;  /* 0x00000038ff007c0c */ /* 0x000fe2000bf05070 */
[----:B------:R-:W-:Y:S01]  /*6100*/  BSSY B0, `(.L_x_95) ;  /* 0x0000010000007945 */ /* 0x000fe20003800000 */
[----:B------:R-:W-:Y:S02]  /*6110*/  FSETP.NEU.AND P2, PT, R24, RZ, PT ;  /* 0x000000ff1800720b */ /* 0x000fe40003f4d000 */
[----:B------:R-:W-:Y:S02]  /*6120*/  CS2R R30, SRZ ;  /* 0x00000000001e7805 */ /* 0x000fe4000001ff00 */
[----:B------:R-:W-:Y:S02]  /*6130*/  ISETP.NE.AND.EX P0, PT, RZ, UR57, PT, P0 ;  /* 0x00000039ff007c0c */ /* 0x000fe4000bf05300 */
[----:B------:R-:W-:Y:S02]  /*6140*/  CS2R R28, SRZ ;  /* 0x00000000001c7805 */ /* 0x000fe4000001ff00 */
[----:B------:R-:W-:Y:S02]  /*6150*/  LOP3.LUT P1, RZ, R47, 0xff, RZ, 0xc0, !PT ;  /* 0x000000ff2fff7812 */ /* 0x000fe4000782c0ff */
[----:B------:R-:W-:Y:S02]  /*6160*/  SEL R0, RZ, 0xffffffff, P2 ;  /* 0xffffffffff007807 */ /* 0x000fe40001000000 */
[----:B------:R-:W-:Y:S04]  /*6170*/  SEL R4, RZ, 0xffffffff, P0 ;  /* 0xffffffffff047807 */ /* 0x000fe80000000000 */
[----:B------:R-:W-:Y:S04]  /*6180*/  @P3 SEL R0, R4, R0, !P1 ;  /* 0x0000000004003207 */ /* 0x000fe80004800000 */
[----:B------:R-:W-:Y:S04]  /*6190*/  LOP3.LUT R0, R0, 0x1, RZ, 0xc0, !PT ;  /* 0x0000000100007812 */ /* 0x000fe800078ec0ff */
[----:B------:R-:W-:Y:S01]  /*61a0*/  ISETP.NE.U32.AND P0, PT, R0, 0x1, PT ;  /* 0x000000010000780c */ /* 0x000fe20003f05070 */
[----:B------:R-:W-:Y:S01]  /*61b0*/  @!UPT UIADD3 URZ, UPT, UPT, URZ, URZ, URZ ;  /* 0x000000fffffff290 */ /* 0x000fe2000fffe0ff */
[----:B------:R-:W-:Y:S11]  /*61c0*/  @!P5 BRA `(.L_x_96) ;  /* 0x00000000000cd947 */ /* 0x000ff60003800000 */
[----:B------:R-:W-:Y:S04]  /*61d0*/  SHF.L.U32 R4, R50, 0x1f, RZ ;  /* 0x0000001f32047819 */ /* 0x000fe800000006ff */
[----:B------:R-:W1:Y:S02]  /*61e0*/  SYNCS.PHASECHK.TRANS64.TRYWAIT P1, [UR44+0x490], R4 ;  /* 0x00049004ff0075a7 */ /* 0x000e64000802112c */
[----:B-1----:R-:W-:Y:S05]  /*61f0*/  @!P1 BRA `(.L_x_97) ;  /* 0x0000001000609947 */ /* 0x002fea0003800000 */
.L_x_96:
[----:B------:R-:W-:Y:S05]  /*6200*/  BSYNC B0 ;  /* 0x0000000000007941 */ /* 0x000fea0003800000 */
.L_x_95:
[----:B------:R2:W3:Y:S01]  /*6210*/  @P0 LDS.128 R28, [R46+UR44+0x600] ;  /* 0x0006002c2e1c0984 */ /* 0x0004e20008000c00 */
[----:B------:R-:W-:Y:S01]  /*6220*/  UIADD3 UR4, UPT, UPT, UR44, 0x498, URZ ;  /* 0x000004982c047890 */ /* 0x000fe2000fffe0ff */
[----:B------:R-:W-:Y:S01]  /*6230*/  LOP3.LUT R50, R50, 0x1, RZ, 0x3c, !PT ;  /* 0x0000000132327812 */ /* 0x000fe200078e3cff */
[----:B------:R-:W-:Y:S01]  /*6240*/  @!PT LDS RZ, [RZ] ;  /* 0x00000000fffff984 */ /* 0x000fe20000000800 */
[----:B------:R-:W-:Y:S01]  /*6250*/  @!PT LDS RZ, [RZ] ;  /* 0x00000000fffff984 */ /* 0x000fe20000000800 */
[----:B------:R-:W-:Y:S01]  /*6260*/  @!PT LDS RZ, [RZ] ;  /* 0x00000000fffff984 */ /* 0x000fe20000000800 */
[----:B------:R-:W-:Y:S01]  /*6270*/  @!PT LDS RZ, [RZ] ;  /* 0x00000000fffff984 */ /* 0x000fe20000000800 */
[----:B------:R5:W-:Y:S06]  /*6280*/  MEMBAR.ALL.CTA ;  /* 0x0000000000007992 */ /* 0x000bec0000008000 */
[----:B-----5:R-:W5:Y:S01]  /*6290*/  FENCE.VIEW.ASYNC.S ;  /* 0x00000000000073c6 */ /* 0x020f620000000000 */
[----:B------:R-:W-:Y:S09]  /*62a0*/  UPRMT UR4, UR61, 0x654, UR4 ;  /* 0x000006543d047896 */ /* 0x000ff20008000004 */
[----:B-----5:R-:W-:Y:S03]  /*62b0*/  SYNCS.ARRIVE.TRANS64.RED.A1T0 RZ, [UR4], RZ ;  /* 0x000000ffffff79a7 */ /* 0x020fe60008100404 */
.L_x_94:
[----:B------:R-:W-:Y:S05]  /*62c0*/  BSYNC B1 ;  /* 0x0000000000017941 */ /* 0x000fea0003800000 */
.L_x_93:
[----:B-1----:R-:W-:Y:S04]  /*62d0*/  SHF.R.U32.HI R0, RZ, 0x15, R16 ;  /* 0x00000015ff007819 */ /* 0x002fe80000011610 */
[----:B------:R-:W-:Y:S01]  /*62e0*/  LOP3.LUT P0, RZ, R0, 0x3, R48, 0x48, !PT ;  /* 0x0000000300ff7812 */ /* 0x000fe20007804830 */
[----:B------:R-:W-:Y:S01]  /*62f0*/  @!UPT UIADD3 URZ, UPT, UPT, URZ, URZ, URZ ;  /* 0x000000fffffff290 */ /* 0x000fe2000fffe0ff */
[----:B------:R-:W-:Y:S11]  /*6300*/  @P4 BRA `(.L_x_98) ;  /* 0x0000000000084947 */ /* 0x000ff60003800000 */
[----:B------:R-:W1:Y:S02]  /*6310*/  SYNCS.PHASECHK.TRANS64.TRYWAIT P1, [R17+URZ+0x4d0], R3 ;  /* 0x0004d003110075a7 */ /* 0x000e6400080211ff */
[----:B-1----:R-:W-:Y:S05]  /*6320*/  @!P1 BRA `(.L_x_99) ;  /* 0x00000010002c9947 */ /* 0x002fea0003800000 */
.L_x_98:
[----:B------:R-:W-:Y:S05]  /*6330*/  @!P0 BRA `(.L_x_100) ;  /* 0x0000000000408947 */ /* 0x000fea0003800000 */
[----:B------:R-:W1:Y:S01]  /*6340*/  LDCU.64 UR8, c[0x4][0x70] ;  /* 0x01000e00ff0877ac */ /* 0x000e620008000a00 */
[----:B------:R-:W-:Y:S01]  /*6350*/  MOV R15, 0x0 ;  /* 0x00000000000f7802 */ /* 0x000fe20000000f00 */
[----:B------:R-:W-:Y:S02]  /*6360*/  HFMA2 R12, -RZ, RZ, 0, 5.9604644775390625e-08 ;  /* 0x00000001ff0c7431 */ /* 0x000fe400000001ff */
[----:B------:R-:W-:Y:S02]  /*6370*/  IMAD.MOV.U32 R8, RZ, RZ, 0x192 ;  /* 0x00000192ff087424 */ /* 0x000fe400078e00ff */
[----:B------:R-:W-:Y:S01]  /*6380*/  IMAD.MOV.U32 R13, RZ, RZ, RZ ;  /* 0x000000ffff0d7224 */ /* 0x000fe200078e00ff */
[----:B------:R-:W5:Y:S01]  /*6390*/  LDCU.64 UR6, c[0x4][0x78] ;  /* 0x01000f00ff0677ac */ /* 0x000f620008000a00 */
[----:B------:R-:W2:Y:S01]  /*63a0*/  LDC.64 R14, c[0x4][R15] ;  /* 0x010000000f0e7b82 */ /* 0x000ea20000000a00 */
[----:B------:R-:W3:Y:S01]  /*63b0*/  LDCU.64 UR4, c[0x4][0x10] ;  /* 0x01000200ff0477ac */ /* 0x000ee20008000a00 */
[----:B-1----:R-:W-:Y:S01]  /*63c0*/  MOV R5, UR9 ;  /* 0x0000000900057c02 */ /* 0x002fe20008000f00 */
[----:B------:R-:W-:Y:S01]  /*63d0*/  IMAD.U32 R4, RZ, RZ, UR8 ;  /* 0x00000008ff047e24 */ /* 0x000fe2000f8e00ff */
[----:B-----5:R-:W-:Y:S01]  /*63e0*/  MOV R7, UR7 ;  /* 0x0000000700077c02 */ /* 0x020fe20008000f00 */
[----:B------:R-:W-:Y:S01]  /*63f0*/  IMAD.U32 R6, RZ, RZ, UR6 ;  /* 0x00000006ff067e24 */ /* 0x000fe2000f8e00ff */
[----:B---3--:R-:W-:Y:S01]  /*6400*/  MOV R11, UR5 ;  /* 0x00000005000b7c02 */ /* 0x008fe20008000f00 */
[----:B------:R-:W-:Y:S02]  /*6410*/  IMAD.U32 R10, RZ, RZ, UR4 ;  /* 0x00000004ff0a7e24 */ /* 0x000fe4000f8e00ff */
[----:B------:R-:W-:Y:S07]  /*6420*/  LEPC R20, `(.L_x_100) ;  /* 0x000000001014794e */ /* 0x000fee0000000000 */
[----:B--2-4-:R-:W-:Y:S05]  /*6430*/  CALL.ABS.NOINC R14 ;  /* 0x000000000e007343 */ /* 0x014fea0003c00000 */
.L_x_100:
[----:B------:R-:W-:Y:S01]  /*6440*/  LOP3.LUT P0, RZ, R37, 0x60, RZ, 0xc0, !PT ;  /* 0x0000006025ff7812 */ /* 0x000fe2000780c0ff */
[----:B------:R-:W-:Y:S05]  /*6450*/  WARPSYNC.ALL ;  /* 0x0000000000007948 */ /* 0x000fea0003800000 */
[----:B------:R-:W-:Y:S01]  /*6460*/  R2UR UR4, R16 ;  /* 0x00000000100472ca */ /* 0x000fe200000e0000 */
[----:B------:R-:W-:Y:S01]  /*6470*/  BSSY.RECONVERGENT B0, `(.L_x_101) ;  /* 0x000005e000007945 */ /* 0x000fe20003800200 */
[----:B------:R-:W-:Y:S02]  /*6480*/  R2UR UR5, R17 ;  /* 0x00000000110572ca */ /* 0x000fe400000e0000 */
[-C--:B---3--:R-:W-:Y:S02]  /*6490*/  F2FP.F16.E4M3.UNPACK_B R3, R28.reuse ;  /* 0x0000001cff03723e */ /* 0x088fe400020006ff */
[----:B------:R-:W-:Y:S02]  /*64a0*/  F2FP.F16.E4M3.UNPACK_B R28, R28.H1 ;  /* 0x0000001cff1c723e */ /* 0x000fe400030006ff */
[-C--:B------:R-:W-:Y:S01]  /*64b0*/  F2FP.F16.E4M3.UNPACK_B R26, R29.reuse ;  /* 0x0000001dff1a723e */ /* 0x080fe200020006ff */
[--C-:B------:R-:W-:Y:S01]  /*64c0*/  HADD2.F32 R0, -RZ, R3.reuse.H0_H0 ;  /* 0x20000003ff007230 */ /* 0x100fe20000004100 */
[----:B------:R-:W-:Y:S01]  /*64d0*/  F2FP.F16.E4M3.UNPACK_B R29, R29.H1 ;  /* 0x0000001dff1d723e */ /* 0x000fe200030006ff */
[----:B------:R-:W-:Y:S01]  /*64e0*/  HADD2.F32 R3, -RZ, R3.H1_H1 ;  /* 0x30000003ff037230 */ /* 0x000fe20000004100 */
[-C--:B------:R-:W-:Y:S01]  /*64f0*/  F2FP.F16.E4M3.UNPACK_B R33, R30.reuse ;  /* 0x0000001eff21723e */ /* 0x080fe200020006ff */
[----:B------:R-:W-:Y:S01]  /*6500*/  LDTM.16dp32bit_t0_t15.x16 R4, tmem[UR4] ;  /* 0x00000004000479ee */ /* 0x000fe20008a00000 */
[----:B------:R-:W1:Y:S01]  /*6510*/  LDTM.16dp32bit_t16_t31.x16 R4, tmem[UR4+0x10] ;  /* 0x00001004000479ee */ /* 0x000e620008a20000 */
[----:B------:R-:W-:Y:S01]  /*6520*/  NOP ;  /* 0x0000000000007918 */ /* 0x000fe20000000000 */
[----:B------:R-:W-:Y:S01]  /*6530*/  UIADD3 UR4, UPT, UPT, UR5, 0x4f0, URZ ;  /* 0x000004f005047890 */ /* 0x000fe2000fffe0ff */
[--C-:B------:R-:W-:Y:S01]  /*6540*/  HADD2.F32 R25, -RZ, R26.reuse.H0_H0 ;  /* 0x2000001aff197230 */ /* 0x100fe20000004100 */
[----:B------:R-:W-:Y:S01]  /*6550*/  F2FP.F16.E4M3.UNPACK_B R32, R30.H1 ;  /* 0x0000001eff20723e */ /* 0x000fe200030006ff */
[----:B------:R-:W-:Y:S01]  /*6560*/  HADD2.F32 R26, -RZ, R26.H1_H1 ;  /* 0x3000001aff1a7230 */ /* 0x000fe20000004100 */
[----:B------:R-:W-:Y:S01]  /*6570*/  UPRMT UR4, UR61, 0x654, UR4 ;  /* 0x000006543d047896 */ /* 0x000fe20008000004 */
[----:B------:R-:W-:Y:S01]  /*6580*/  HADD2.F32 R30, -RZ, R33.H1_H1 ;  /* 0x30000021ff1e7230 */ /* 0x000fe20000004100 */
[-C--:B------:R-:W-:Y:S01]  /*6590*/  F2FP.F16.E4M3.UNPACK_B R34, R31.reuse ;  /* 0x0000001fff22723e */ /* 0x080fe200020006ff */
[--C-:B------:R-:W-:Y:S01]  /*65a0*/  HADD2.F32 R20, -RZ, R28.reuse.H0_H0 ;  /* 0x2000001cff147230 */ /* 0x100fe20000004100 */
[----:B------:R-:W-:Y:S01]  /*65b0*/  F2FP.F16.E4M3.UNPACK_B R36, R31.H1 ;  /* 0x0000001fff24723e */ /* 0x000fe200030006ff */
[----:B------:R-:W-:Y:S01]  /*65c0*/  HADD2.F32 R21, -RZ, R28.H1_H1 ;  /* 0x3000001cff157230 */ /* 0x000fe20000004100 */
[----:B------:R-:W-:Y:S01]  /*65d0*/  IADD3 R2, PT, PT, R2, 0x1, RZ ;  /* 0x0000000102027810 */ /* 0x000fe20007ffe0ff */
[--C-:B------:R-:W-:Y:S02]  /*65e0*/  HADD2.F32 R27, -RZ, R29.reuse.H0_H0 ;  /* 0x2000001dff1b7230 */ /* 0x100fe40000004100 */
[----:B-1----:R-:W-:Y:S01]  /*65f0*/  SYNCS.ARRIVE.TRANS64.RED.A1T0 RZ, [UR4], RZ ;  /* 0x000000ffffff79a7 */ /* 0x002fe20008100404 */
[----:B------:R-:W-:Y:S02]  /*6600*/  HADD2.F32 R28, -RZ, R29.H1_H1 ;  /* 0x3000001dff1c7230 */ /* 0x000fe40000004100 */
[----:B------:R-:W-:Y:S02]  /*6610*/  HADD2.F32 R29, -RZ, R33.H0_H0 ;  /* 0x20000021ff1d7230 */ /* 0x000fe40000004100 */
[--C-:B------:R-:W-:Y:S02]  /*6620*/  HADD2.F32 R33, -RZ, R34.reuse.H0_H0 ;  /* 0x20000022ff217230 */ /* 0x100fe40000004100 */
[----:B------:R-:W-:Y:S02]  /*6630*/  HADD2.F32 R34, -RZ, R34.H1_H1 ;  /* 0x30000022ff227230 */ /* 0x000fe40000004100 */
[C---:B----4-:R-:W-:Y:S01]  /*6640*/  FMUL R4, R23.reuse, R4 ;  /* 0x0000000417047220 */ /* 0x050fe20000400000 */
[C---:B------:R-:W-:Y:S01]  /*6650*/  FMUL R5, R23.reuse, R5 ;  /* 0x0000000517057220 */ /* 0x040fe20000400000 */
[C---:B------:R-:W-:Y:S01]  /*6660*/  FMUL R8, R23.reuse, R8 ;  /* 0x0000000817087220 */ /* 0x040fe20000400000 */
[C---:B------:R-:W-:Y:S01]  /*6670*/  FMUL R9, R23.reuse, R9 ;  /* 0x0000000917097220 */ /* 0x040fe20000400000 */
[C---:B------:R-:W-:Y:S01]  /*6680*/  FFMA R4, R24.reuse, R0, R4 ;  /* 0x0000000018047223 */ /* 0x040fe20000000004 */
[C---:B------:R-:W-:Y:S01]  /*6690*/  FFMA R5, R24.reuse, R3, R5 ;  /* 0x0000000318057223 */ /* 0x040fe20000000005 */
[C---:B------:R-:W-:Y:S01]  /*66a0*/  FMUL R12, R23.reuse, R12 ;  /* 0x0000000c170c7220 */ /* 0x040fe20000400000 */
[C---:B------:R-:W-:Y:S01]  /*66b0*/  FMUL R13, R23.reuse, R13 ;  /* 0x0000000d170d7220 */ /* 0x040fe20000400000 */
[C---:B------:R-:W-:Y:S01]  /*66c0*/  FMUL R16, R23.reuse, R16 ;  /* 0x0000001017107220 */ /* 0x040fe20000400000 */
[C---:B------:R-:W-:Y:S01]  /*66d0*/  FMUL R17, R23.reuse, R17 ;  /* 0x0000001117117220 */ /* 0x040fe20000400000 */
[C---:B------:R-:W-:Y:S01]  /*66e0*/  FMUL R6, R23.reuse, R6 ;  /* 0x0000000617067220 */ /* 0x040fe20000400000 */
[C---:B------:R-:W-:Y:S01]  /*66f0*/  FMUL R7, R23.reuse, R7 ;  /* 0x0000000717077220 */ /* 0x040fe20000400000 */
[C---:B------:R-:W-:Y:S01]  /*6700*/  FMUL R10, R23.reuse, R10 ;  /* 0x0000000a170a7220 */ /* 0x040fe20000400000 */
[C---:B------:R-:W-:Y:S01]  /*6710*/  FMUL R11, R23.reuse, R11 ;  /* 0x0000000b170b7220 */ /* 0x040fe20000400000 */
[C---:B------:R-:W-:Y:S01]  /*6720*/  FFMA R6, R24.reuse, R20, R6 ;  /* 0x0000001418067223 */ /* 0x040fe20000000006 */
[C---:B------:R-:W-:Y:S01]  /*6730*/  FFMA R7, R24.reuse, R21, R7 ;  /* 0x0000001518077223 */ /* 0x040fe20000000007 */
[C---:B------:R-:W-:Y:S01]  /*6740*/  FFMA R8, R24.reuse, R25, R8 ;  /* 0x0000001918087223 */ /* 0x040fe20000000008 */
[C---:B------:R-:W-:Y:S01]  /*6750*/  FFMA R9, R24.reuse, R26, R9 ;  /* 0x0000001a18097223 */ /* 0x040fe20000000009 */
[--C-:B------:R-:W-:Y:S02]  /*6760*/  HADD2.F32 R31, -RZ, R32.reuse.H0_H0 ;  /* 0x20000020ff1f7230 */ /* 0x100fe40000004100 */
[C---:B------:R-:W-:Y:S01]  /*6770*/  FFMA R10, R24.reuse, R27, R10 ;  /* 0x0000001b180a7223 */ /* 0x040fe2000000000a */
[----:B------:R-:W-:Y:S02]  /*6780*/  HADD2.F32 R32, -RZ, R32.H1_H1 ;  /* 0x30000020ff207230 */ /* 0x000fe40000004100 */
[C---:B------:R-:W-:Y:S01]  /*6790*/  FMUL R14, R23.reuse, R14 ;  /* 0x0000000e170e7220 */ /* 0x040fe20000400000 */
[C---:B------:R-:W-:Y:S01]  /*67a0*/  FFMA R11, R24.reuse, R28, R11 ;  /* 0x0000001c180b7223 */ /* 0x040fe2000000000b */
[C---:B------:R-:W-:Y:S01]  /*67b0*/  FMUL R15, R23.reuse, R15 ;  /* 0x0000000f170f7220 */ /* 0x040fe20000400000 */
[C---:B------:R-:W-:Y:S01]  /*67c0*/  FFMA R12, R24.reuse, R29, R12 ;  /* 0x0000001d180c7223 */ /* 0x040fe2000000000c */
[C---:B------:R-:W-:Y:S01]  /*67d0*/  FFMA R13, R24.reuse, R30, R13 ;  /* 0x0000001e180d7223 */ /* 0x040fe2000000000d */
[--C-:B------:R-:W-:Y:S02]  /*67e0*/  HADD2.F32 R35, -RZ, R36.reuse.H0_H0 ;  /* 0x20000024ff237230 */ /* 0x100fe40000004100 */
[C---:B------:R-:W-:Y:S01]  /*67f0*/  FFMA R14, R24.reuse, R31, R14 ;  /* 0x0000001f180e7223 */ /* 0x040fe2000000000e */
[----:B------:R-:W-:Y:S02]  /*6800*/  HADD2.F32 R36, -RZ, R36.H1_H1 ;  /* 0x30000024ff247230 */ /* 0x000fe40000004100 */
[C---:B------:R-:W-:Y:S01]  /*6810*/  FMUL R18, R23.reuse, R18 ;  /* 0x0000001217127220 */ /* 0x040fe20000400000 */
[C---:B------:R-:W-:Y:S01]  /*6820*/  FFMA R15, R24.reuse, R32, R15 ;  /* 0x00000020180f7223 */ /* 0x040fe2000000000f */
[----:B------:R-:W-:Y:S01]  /*6830*/  FMUL R19, R23, R19 ;  /* 0x0000001317137220 */ /* 0x000fe20000400000 */
[C---:B------:R-:W-:Y:S01]  /*6840*/  FFMA R16, R24.reuse, R33, R16 ;  /* 0x0000002118107223 */ /* 0x040fe20000000010 */
[C---:B------:R-:W-:Y:S01]  /*6850*/  FFMA R17, R24.reuse, R34, R17 ;  /* 0x0000002218117223 */ /* 0x040fe20000000011 */
[C---:B------:R-:W-:Y:S01]  /*6860*/  FFMA R18, R24.reuse, R35, R18 ;  /* 0x0000002318127223 */ /* 0x040fe20000000012 */
[----:B------:R-:W-:Y:S01]  /*6870*/  FFMA R19, R24, R36, R19 ;  /* 0x0000002418137223 */ /* 0x000fe20000000013 */
[----:B------:R-:W-:Y:S02]  /*6880*/  F2FP.SATFINITE.E4M3.F32.PACK_AB_MERGE_C R6, R7, R6, RZ ;  /* 0x000000060706723e */ /* 0x000fe400048070ff */
[----:B------:R-:W-:Y:S02]  /*6890*/  F2FP.SATFINITE.E4M3.F32.PACK_AB_MERGE_C R10, R11, R10, RZ ;  /* 0x0000000a0b0a723e */ /* 0x000fe400048070ff */
[----:B------:R-:W-:Y:S02]  /*68a0*/  F2FP.SATFINITE.E4M3.F32.PACK_AB_MERGE_C R14, R15, R14, RZ ;  /* 0x0000000e0f0e723e */ /* 0x000fe400048070ff */
[----:B------:R-:W-:Y:S02]  /*68b0*/  F2FP.SATFINITE.E4M3.F32.PACK_AB_MERGE_C R7, R19, R18, RZ ;  /* 0x000000121307723e */ /* 0x000fe400048070ff */
[----:B------:R-:W-:Y:S02]  /*68c0*/  F2FP.SATFINITE.E4M3.F32.PACK_AB_MERGE_C R4, R5, R4, R6 ;  /* 0x000000040504723e */ /* 0x000fe40004807006 */
[----:B------:R-:W-:Y:S02]  /*68d0*/  F2FP.SATFINITE.E4M3.F32.PACK_AB_MERGE_C R5, R9, R8, R10 ;  /* 0x000000080905723e */ /* 0x000fe4000480700a */
[----:B------:R-:W-:Y:S02]  /*68e0*/  F2FP.SATFINITE.E4M3.F32.PACK_AB_MERGE_C R6, R13, R12, R14 ;  /* 0x0000000c0d06723e */ /* 0x000fe4000480700e */
[----:B------:R-:W-:Y:S05]  /*68f0*/  F2FP.SATFINITE.E4M3.F32.PACK_AB_MERGE_C R7, R17, R16, R7 ;  /* 0x000000101107723e */ /* 0x000fea0004807007 */
[----:B------:R1:W-:Y:S01]  /*6900*/  STS.128 [R46+UR44+0xe00], R4 ;  /* 0x000e00042e007988 */ /* 0x0003e20008000c2c */
[----:B------:R-:W-:Y:S01]  /*6910*/  @!PT LDS RZ, [RZ] ;  /* 0x00000000fffff984 */ /* 0x000fe20000000800 */
[----:B------:R-:W-:Y:S01]  /*6920*/  @!PT LDS RZ, [RZ] ;  /* 0x00000000fffff984 */ /* 0x000fe20000000800 */
[----:B------:R-:W-:Y:S01]  /*6930*/  @!PT LDS RZ, [RZ] ;  /* 0x00000000fffff984 */ /* 0x000fe20000000800 */
[----:B------:R-:W-:Y:S01]  /*6940*/  @!PT LDS RZ, [RZ] ;  /* 0x00000000fffff984 */ /* 0x000fe20000000800 */
[----:B------:R3:W-:Y:S07]  /*6950*/  MEMBAR.ALL.CTA ;  /* 0x0000000000007992 */ /* 0x0007ee0000008000 */
[----:B---3--:R-:W3:Y:S02]  /*6960*/  FENCE.VIEW.ASYNC.S ;  /* 0x00000000000073c6 */ /* 0x008ee40000000000 */
[----:B---3--:R-:W-:Y:S06]  /*6970*/  BAR.SYNC.DEFER_BLOCKING 0x1, 0x80 ;  /* 0x0042000000007b1d */ /* 0x008fec0000010000 */
[----:B------:R-:W-:Y:S05]  /*6980*/  @P0 BRA `(.L_x_102) ;  /* 0x0000000000300947 */ /* 0x000fea0003800000 */
[----:B------:R-:W-:Y:S02]  /*6990*/  UIADD3 UR4, UPT, UPT, UR44, 0xe00, URZ ;  /* 0x00000e002c047890 */ /* 0x000fe4000fffe0ff */
[----:B------:R-:W-:Y:S02]  /*69a0*/  USHF.L.U32 UR9, UR45, 0x5, URZ ;  /* 0x000000052d097899 */ /* 0x000fe400080006ff */
[----:B------:R-:W-:Y:S02]  /*69b0*/  USHF.L.U32 UR10, UR46, 0x6, URZ ;  /* 0x000000062e0a7899 */ /* 0x000fe400080006ff */
[----:B------:R-:W-:Y:S01]  /*69c0*/  MOV R53, UR4 ;  /* 0x0000000400357c02 */ /* 0x000fe20008000f00 */
[----:B------:R-:W-:Y:S01]  /*69d0*/  UIADD3 UR4, UP0, UPT, UR62, 0x680, URZ ;  /* 0x000006803e047890 */ /* 0x000fe2000ff1e0ff */
[----:B------:R-:W-:Y:S02]  /*69e0*/  UMOV UR11, UR36 ;  /* 0x00000024000b7c82 */ /* 0x000fe40008000000 */
[----:B------:R-:W-:Y:S01]  /*69f0*/  R2UR UR8, R53 ;  /* 0x00000000350872ca */ /* 0x000fe200000e0000 */
[----:B------:R-:W-:Y:S11]  /*6a00*/  UIADD3.X UR5, UPT, UPT, URZ, UR63, URZ, UP0, !UPT ;  /* 0x0000003fff057290 */ /* 0x000ff600087fe4ff */
[----:B------:R-:W-:Y:S01]  /*6a10*/  @!UPT UIADD3 URZ, UPT, UPT, URZ, URZ, URZ ;  /* 0x000000fffffff290 */ /* 0x000fe2000fffe0ff */
[----:B------:R3:W-:Y:S01]  /*6a20*/  UTMASTG.3D [UR8], [UR4] ;  /* 0x00000008040073b5 */ /* 0x0007e20008010000 */
[----:B------:R0:W-:Y:S01]  /*6a30*/  UTMACMDFLUSH ;  /* 0x00000000000079b7 */ /* 0x0001e20000000000 */
[----:B---3--:R-:W-:Y:S04]  /*6a40*/  DEPBAR.LE SB0, 0x0 ;  /* 0x000080000000791a */ /* 0x008fe80000000000 */
.L_x_102:
[----:B------:R-:W-:Y:S05]  /*6a50*/  BSYNC.RECONVERGENT B0 ;  /* 0x0000000000007941 */ /* 0x000fea0003800200 */
.L_x_101:
[----:B------:R-:W-:Y:S01]  /*6a60*/  BAR.SYNC.DEFER_BLOCKING 0x1, 0x80 ;  /* 0x0042000000007b1d */ /* 0x000fe20000010000 */
[----:B------:R-:W-:Y:S01]  /*6a70*/  ISETP.NE.AND P0, PT, R49, 0x2, PT ;  /* 0x000000023100780c */ /* 0x000fe20003f05270 */
[----:B------:R-:W-:Y:S01]  /*6a80*/  UISETP.NE.AND UP0, UPT, UR47, URZ, UPT ;  /* 0x000000ff2f00728c */ /* 0x000fe2000bf05270 */
[----:B------:R-:W-:Y:S01]  /*6a90*/  ISETP.NE.AND P1, PT, R2, 0x4, PT ;  /* 0x000000040200780c */ /* 0x000fe20003f25270 */
[----:B------:R-:W-:Y:S01]  /*6aa0*/  UIADD3 UR45, UPT, UPT, UR37, UR55, URZ ;  /* 0x00000037252d7290 */ /* 0x000fe2000fffe0ff */
[----:B------:R-:W-:Y:S01]  /*6ab0*/  SEL R3, RZ, 0x1, P0 ;  /* 0x00000001ff037807 */ /* 0x000fe20000000000 */
[----:B------:R-:W-:Y:S01]  /*6ac0*/  UIADD3 UR46, UPT, UPT, UR38, UR58, URZ ;  /* 0x0000003a262e7290 */ /* 0x000fe2000fffe0ff */
[----:B------:R-:W-:Y:S02]  /*6ad0*/  SEL R0, RZ, 0x1, P1 ;  /* 0x00000001ff007807 */ /* 0x000fe40000800000 */
[----:B------:R-:W-:Y:S02]  /*6ae0*/  LOP3.LUT R51, R51, R3, RZ, 0x3c, !PT ;  /* 0x0000000333337212 */ /* 0x000fe400078e3cff */
[----:B------:R-:W-:Y:S02]  /*6af0*/  LOP3.LUT R52, R52, R0, RZ, 0x3c, !PT ;  /* 0x0000000034347212 */ /* 0x000fe400078e3cff */
[----:B------:R-:W-:Y:S02]  /*6b00*/  SEL R49, R49, RZ, P0 ;  /* 0x000000ff31317207 */ /* 0x000fe40000000000 */
[----:B------:R-:W-:Y:S01]  /*6b10*/  SEL R2, R2, RZ, P1 ;  /* 0x000000ff02027207 */ /* 0x000fe20000800000 */
[----:B------:R-:W-:Y:S01]  /*6b20*/  UMOV UR36, UR54 ;  /* 0x0000003600247c82 */ /* 0x000fe20008000000 */
[----:B------:R-:W-:Y:S05]  /*6b30*/  BRA.U UP0, `(.L_x_103) ;  /* 0xffffffe900447547 */ /* 0x000fea000b83ffff */
[----:B------:R-:W-:Y:S05]  /*6b40*/  EXIT ;  /* 0x000000000000794d */ /* 0x000fea0003800000 */
.L_x_25:
[----:B--2---:R2:W3:Y:S02]  /*6b50*/  SYNCS.PHASECHK.TRANS64.TRYWAIT P0, [R0+URZ+0x520], R2 ;  /* 0x00052002000075a7 */ /* 0x0044e400080011ff */
[----:B---3--:R-:W-:Y:S05]  /*6b60*/  @!P0 NANOSLEEP.SYNCS 0x989680 ;  /* 0x009896800000895d */ /* 0x008fea0003900000 */
[----:B------:R-:W3:Y:S02]  /*6b70*/  @!P0 SYNCS.PHASECHK.TRANS64 P0, [R0+URZ+0x520], R2 ;  /* 0x00052002000085a7 */ /* 0x000ee400080010ff */
[----:B---3--:R-:W-:Y:S05]  /*6b80*/  @!P0 BRA `(.L_x_25) ;  /* 0xfffffffc00f08947 */ /* 0x008fea000383ffff */
[----:B------:R-:W-:Y:S05]  /*6b90*/  BRA `(.L_x_104) ;  /* 0xffffffb400487947 */ /* 0x000fea000383ffff */
.L_x_28:
[----:B--2---:R-:W-:-:S07]  /*6ba0*/  MOV R0, UR33 ;  /* 0x0000002100007c02 */ /* 0x004fce0008000f00 */
.L_x_105:
[----:B--2---:R2:W3:Y:S02]  /*6bb0*/  SYNCS.PHASECHK.TRANS64.TRYWAIT P0, [R0+URZ+0x248], R3 ;  /* 0x00024803000075a7 */ /* 0x0044e400080011ff */
[----:B---3--:R-:W-:Y:S05]  /*6bc0*/  @!P0 NANOSLEEP.SYNCS 0x989680 ;  /* 0x009896800000895d */ /* 0x008fea0003900000 */
[----:B------:R-:W3:Y:S02]  /*6bd0*/  @!P0 SYNCS.PHASECHK.TRANS64 P0, [R0+URZ+0x248], R3 ;  /* 0x00024803000085a7 */ /* 0x000ee400080010ff */
[----:B---3--:R-:W-:Y:S05]  /*6be0*/  @!P0 BRA `(.L_x_105) ;  /* 0xfffffffc00f08947 */ /* 0x008fea000383ffff */
[----:B------:R-:W-:Y:S05]  /*6bf0*/  BRA `(.L_x_27) ;  /* 0xffffffb4008c7947 */ /* 0x000fea000383ffff */
.L_x_35:
[----:B-1----:R-:W-:-:S07]  /*6c00*/  MOV R0, UR9 ;  /* 0x0000000900007c02 */ /* 0x002fce0008000f00 */
.L_x_106:
[----:B-1----:R1:W2:Y:S02]  /*6c10*/  SYNCS.PHASECHK.TRANS64.TRYWAIT P0, [R0+URZ+0x248], R3 ;  /* 0x00024803000075a7 */ /* 0x0022a400080011ff */
[----:B--2---:R-:W-:Y:S05]  /*6c20*/  @!P0 NANOSLEEP.SYNCS 0x989680 ;  /* 0x009896800000895d */ /* 0x004fea0003900000 */
[----:B------:R-:W2:Y:S02]  /*6c30*/  @!P0 SYNCS.PHASECHK.TRANS64 P0, [R0+URZ+0x248], R3 ;  /* 0x00024803000085a7 */ /* 0x000ea400080010ff */
[----:B--2---:R-:W-:Y:S05]  /*6c40*/  @!P0 BRA `(.L_x_106) ;  /* 0xfffffffc00f08947 */ /* 0x004fea000383ffff */
[----:B------:R-:W-:Y:S05]  /*6c50*/  BRA `(.L_x_34) ;  /* 0xffffffb800487947 */ /* 0x000fea000383ffff */
.L_x_40:
[----:B-1----:R1:W2:Y:S02]  /*6c60*/  SYNCS.PHASECHK.TRANS64.TRYWAIT P0, [R3+URZ+0x4b0], R0 ;  /* 0x0004b000030075a7 */ /* 0x0022a400080011ff */
[----:B--2---:R-:W-:Y:S05]  /*6c70*/  @!P0 NANOSLEEP.SYNCS 0x989680 ;  /* 0x009896800000895d */ /* 0x004fea0003900000 */
[----:B------:R-:W2:Y:S02]  /*6c80*/  @!P0 SYNCS.PHASECHK.TRANS64 P0, [R3+URZ+0x4b0], R0 ;  /* 0x0004b000030085a7 */ /* 0x000ea400080010ff */
[----:B--2---:R-:W-:Y:S05]  /*6c90*/  @!P0 BRA `(.L_x_40) ;  /* 0xfffffffc00f08947 */ /* 0x004fea000383ffff */
[----:B------:R-:W-:Y:S05]  /*6ca0*/  BRA `(.L_x_107) ;  /* 0xffffffb800e87947 */ /* 0x000fea000383ffff */
.L_x_44:
[----:B------:R-:W-:-:S07]  /*6cb0*/  MOV R2, UR4 ;  /* 0x0000000400027c02 */ /* 0x000fce0008000f00 */
.L_x_108:
[----:B-1----:R1:W2:Y:S02]  /*6cc0*/  SYNCS.PHASECHK.TRANS64.TRYWAIT P1, [R2+URZ+0x248], R3 ;  /* 0x00024803020075a7 */ /* 0x0022a400080211ff */
[----:B--2---:R-:W-:Y:S05]  /*6cd0*/  @!P1 NANOSLEEP.SYNCS 0x989680 ;  /* 0x009896800000995d */ /* 0x004fea0003900000 */
[----:B------:R-:W2:Y:S02]  /*6ce0*/  @!P1 SYNCS.PHASECHK.TRANS64 P1, [R2+URZ+0x248], R3 ;  /* 0x00024803020095a7 */ /* 0x000ea400080210ff */
[----:B--2---:R-:W-:Y:S05]  /*6cf0*/  @!P1 BRA `(.L_x_108) ;  /* 0xfffffffc00f09947 */ /* 0x004fea000383ffff */
[----:B------:R-:W-:Y:S05]  /*6d00*/  BRA `(.L_x_109) ;  /* 0xffffffc000947947 */ /* 0x000fea000383ffff */
.L_x_45:
[----:B------:R-:W-:-:S07]  /*6d10*/  MOV R2, UR6 ;  /* 0x0000000600027c02 */ /* 0x000fce0008000f00 */
.L_x_110:
[----:B-1----:R1:W2:Y:S02]  /*6d20*/  SYNCS.PHASECHK.TRANS64.TRYWAIT P0, [R2+URZ], R3 ;  /* 0x00000003020075a7 */ /* 0x0022a400080011ff */
[----:B--2---:R-:W-:Y:S05]  /*6d30*/  @!P0 NANOSLEEP.SYNCS 0x989680 ;  /* 0x009896800000895d */ /* 0x004fea0003900000 */
[----:B------:R-:W2:Y:S02]  /*6d40*/  @!P0 SYNCS.PHASECHK.TRANS64 P0, [R2+URZ], R3 ;  /* 0x00000003020085a7 */ /* 0x000ea400080010ff */
[----:B--2---:R-:W-:Y:S05]  /*6d50*/  @!P0 BRA `(.L_x_110) ;  /* 0xfffffffc00f08947 */ /* 0x004fea000383ffff */
[----:B------:R-:W-:Y:S05]  /*6d60*/  BRA `(.L_x_111) ;  /* 0xffffffc000a47947 */ /* 0x000fea000383ffff */
.L_x_46:
[----:B------:R-:W-:-:S07]  /*6d70*/  MOV R2, UR5 ;  /* 0x0000000500027c02 */ /* 0x000fce0008000f00 */
.L_x_112:
[----:B-1----:R1:W2:Y:S02]  /*6d80*/  SYNCS.PHASECHK.TRANS64.TRYWAIT P0, [R2+URZ], R3 ;  /* 0x00000003020075a7 */ /* 0x0022a400080011ff */
[----:B--2---:R-:W-:Y:S05]  /*6d90*/  @!P0 NANOSLEEP.SYNCS 0x989680 ;  /* 0x009896800000895d */ /* 0x004fea0003900000 */
[----:B------:R-:W2:Y:S02]  /*6da0*/  @!P0 SYNCS.PHASECHK.TRANS64 P0, [R2+URZ], R3 ;  /* 0x00000003020085a7 */ /* 0x000ea400080010ff */
[----:B--2---:R-:W-:Y:S05]  /*6db0*/  @!P0 BRA `(.L_x_112) ;  /* 0xfffffffc00f08947 */ /* 0x004fea000383ffff */
[----:B------:R-:W-:Y:S05]  /*6dc0*/  BRA `(.L_x_113) ;  /* 0xffffffc000b07947 */ /* 0x000fea000383ffff */
.L_x_47:
[----:B------:R-:W-:-:S07]  /*6dd0*/  MOV R2, UR5 ;  /* 0x0000000500027c02 */ /* 0x000fce0008000f00 */
.L_x_114:
[----:B-1----:R1:W2:Y:S02]  /*6de0*/  SYNCS.PHASECHK.TRANS64.TRYWAIT P0, [R2+URZ], R3 ;  /* 0x00000003020075a7 */ /* 0x0022a400080011ff */
[----:B--2---:R-:W-:Y:S05]  /*6df0*/  @!P0 NANOSLEEP.SYNCS 0x989680 ;  /* 0x009896800000895d */ /* 0x004fea0003900000 */
[----:B------:R-:W2:Y:S02]  /*6e00*/  @!P0 SYNCS.PHASECHK.TRANS64 P0, [R2+URZ], R3 ;  /* 0x00000003020085a7 */ /* 0x000ea400080010ff */
[----:B--2---:R-:W-:Y:S05]  /*6e10*/  @!P0 BRA `(.L_x_114) ;  /* 0xfffffffc00f08947 */ /* 0x004fea000383ffff */
[----:B------:R-:W-:Y:S05]  /*6e20*/  BRA `(.L_x_115) ;  /* 0xffffffc000bc7947 */ /* 0x000fea000383ffff */
.L_x_50:
[----:B--2---:R2:W3:Y:S02]  /*6e30*/  SYNCS.PHASECHK.TRANS64.TRYWAIT P0, [R2+URZ+0x510], R4 ;  /* 0x00051004020075a7 */ /* 0x0044e400080011ff */
[----:B---3--:R-:W-:Y:S05]  /*6e40*/  @!P0 NANOSLEEP.SYNCS 0x989680 ;  /* 0x009896800000895d */ /* 0x008fea0003900000 */
[----:B------:R-:W3:Y:S02]  /*6e50*/  @!P0 SYNCS.PHASECHK.TRANS64 P0, [R2+URZ+0x510], R4 ;  /* 0x00051004020085a7 */ /* 0x000ee400080010ff */
[----:B---3--:R-:W-:Y:S05]  /*6e60*/  @!P0 BRA `(.L_x_50) ;  /* 0xfffffffc00f08947 */ /* 0x008fea000383ffff */
[----:B------:R-:W-:Y:S05]  /*6e70*/  BRA `(.L_x_116) ;  /* 0xffffffc400007947 */ /* 0x000fea000383ffff */
.L_x_51:
[----:B------:R-:W-:-:S07]  /*6e80*/  MOV R2, UR4 ;  /* 0x0000000400027c02 */ /* 0x000fce0008000f00 */
.L_x_117:
[----:B--2---:R2:W3:Y:S02]  /*6e90*/  SYNCS.PHASECHK.TRANS64.TRYWAIT P0, [R2+URZ+0x4c0], R5 ;  /* 0x0004c005020075a7 */ /* 0x0044e400080011ff */
[----:B---3--:R-:W-:Y:S05]  /*6ea0*/  @!P0 NANOSLEEP.SYNCS 0x989680 ;  /* 0x009896800000895d */ /* 0x008fea0003900000 */
[----:B------:R-:W3:Y:S02]  /*6eb0*/  @!P0 SYNCS.PHASECHK.TRANS64 P0, [R2+URZ+0x4c0], R5 ;  /* 0x0004c005020085a7 */ /* 0x000ee400080010ff */
[----:B---3--:R-:W-:Y:S05]  /*6ec0*/  @!P0 BRA `(.L_x_117) ;  /* 0xfffffffc00f08947 */ /* 0x008fea000383ffff */
[----:B------:R-:W-:Y:S05]  /*6ed0*/  BRA `(.L_x_118) ;  /* 0xffffffc400107947 */ /* 0x000fea000383ffff */
.L_x_52:
[----:B--2---:R2:W3:Y:S02]  /*6ee0*/  SYNCS.PHASECHK.TRANS64.TRYWAIT P1, [R2+URZ+0x4b0], R4 ;  /* 0x0004b004020075a7 */ /* 0x0044e400080211ff */
[----:B---3--:R-:W-:Y:S05]  /*6ef0*/  @!P1 NANOSLEEP.SYNCS 0x989680 ;  /* 0x009896800000995d */ /* 0x008fea0003900000 */
[----:B------:R-:W3:Y:S02]  /*6f00*/  @!P1 SYNCS.PHASECHK.TRANS64 P1, [R2+URZ+0x4b0], R4 ;  /* 0x0004b004020095a7 */ /* 0x000ee400080210ff */
[----:B---3--:R-:W-:Y:S05]  /*6f10*/  @!P1 BRA `(.L_x_52) ;  /* 0xfffffffc00f09947 */ /* 0x008fea000383ffff */
[----:B------:R-:W-:Y:S05]  /*6f20*/  BRA `(.L_x_119) ;  /* 0xffffffc400407947 */ /* 0x000fea000383ffff */
.L_x_55:
[----:B------:R-:W-:-:S07]  /*6f30*/  MOV R0, UR4 ;  /* 0x0000000400007c02 */ /* 0x000fce0008000f00 */
.L_x_120:
[----:B--2---:R2:W3:Y:S02]  /*6f40*/  SYNCS.PHASECHK.TRANS64.TRYWAIT P0, [R0+URZ+0x4c0], R2 ;  /* 0x0004c002000075a7 */ /* 0x0044e400080011ff */
[----:B---3--:R-:W-:Y:S05]  /*6f50*/  @!P0 NANOSLEEP.SYNCS 0x989680 ;  /* 0x009896800000895d */ /* 0x008fea0003900000 */
[----:B------:R-:W3:Y:S02]  /*6f60*/  @!P0 SYNCS.PHASECHK.TRANS64 P0, [R0+URZ+0x4c0], R2 ;  /* 0x0004c002000085a7 */ /* 0x000ee400080010ff */
[----:B---3--:R-:W-:Y:S05]  /*6f70*/  @!P0 BRA `(.L_x_120) ;  /* 0xfffffffc00f08947 */ /* 0x008fea000383ffff */
[----:B------:R-:W-:Y:S05]  /*6f80*/  BRA `(.L_x_54) ;  /* 0xffffffc400947947 */ /* 0x000fea000383ffff */
.L_x_62:
[----:B-1----:R1:W2:Y:S02]  /*6f90*/  SYNCS.PHASECHK.TRANS64.TRYWAIT P1, [R0+URZ+0x4b0], R2 ;  /* 0x0004b002000075a7 */ /* 0x0022a400080211ff */
[----:B--2---:R-:W-:Y:S05]  /*6fa0*/  @!P1 NANOSLEEP.SYNCS 0x989680 ;  /* 0x009896800000995d */ /* 0x004fea0003900000 */
[----:B------:R-:W2:Y:S02]  /*6fb0*/  @!P1 SYNCS.PHASECHK.TRANS64 P1, [R0+URZ+0x4b0], R2 ;  /* 0x0004b002000095a7 */ /* 0x000ea400080210ff */
[----:B--2---:R-:W-:Y:S05]  /*6fc0*/  @!P1 BRA `(.L_x_62) ;  /* 0xfffffffc00f09947 */ /* 0x004fea000383ffff */
[----:B------:R-:W-:Y:S05]  /*6fd0*/  BRA `(.L_x_121) ;  /* 0xffffffc800f07947 */ /* 0x000fea000383ffff */
.L_x_63:
[----:B------:R-:W-:-:S07]  /*6fe0*/  MOV R2, UR19 ;  /* 0x0000001300027c02 */ /* 0x000fce0008000f00 */
.L_x_122:
[----:B-1----:R1:W2:Y:S02]  /*6ff0*/  SYNCS.PHASECHK.TRANS64.TRYWAIT P0, [R2+URZ+0x4f0], R0 ;  /* 0x0004f000020075a7 */ /* 0x0022a400080011ff */
[----:B--2---:R-:W-:Y:S05]  /*7000*/  @!P0 NANOSLEEP.SYNCS 0x989680 ;  /* 0x009896800000895d */ /* 0x004fea0003900000 */
[----:B------:R-:W2:Y:S02]  /*7010*/  @!P0 SYNCS.PHASECHK.TRANS64 P0, [R2+URZ+0x4f0], R0 ;  /* 0x0004f000020085a7 */ /* 0x000ea400080010ff */
[----:B--2---:R-:W-:Y:S05]  /*7020*/  @!P0 BRA `(.L_x_122) ;  /* 0xfffffffc00f08947 */ /* 0x004fea000383ffff */
[----:B------:R-:W-:Y:S05]  /*7030*/  BRA `(.L_x_123) ;  /* 0xffffffcc00247947 */ /* 0x000fea000383ffff */
.L_x_66:
[----:B------:R-:W-:Y:S07]  /*7040*/  MOV R0, UR6 ;  /* 0x0000000600007c02 */ /* 0x000fee0008000f00 */
.L_x_124:
[----:B-1----:R1:W2:Y:S02]  /*7050*/  SYNCS.PHASECHK.TRANS64.TRYWAIT P0, [R0+URZ], R2 ;  /* 0x00000002000075a7 */ /* 0x0022a400080011ff */
[----:B--2---:R-:W-:Y:S05]  /*7060*/  @!P0 NANOSLEEP.SYNCS 0x989680 ;  /* 0x009896800000895d */ /* 0x004fea0003900000 */
[----:B------:R-:W2:Y:S02]  /*7070*/  @!P0 SYNCS.PHASECHK.TRANS64 P0, [R0+URZ], R2 ;  /* 0x00000002000085a7 */ /* 0x000ea400080010ff */
[----:B--2---:R-:W-:Y:S05]  /*7080*/  @!P0 BRA `(.L_x_124) ;  /* 0xfffffffc00f08947 */ /* 0x004fea000383ffff */
[----:B------:R-:W-:Y:S05]  /*7090*/  BRA `(.L_x_65) ;  /* 0xffffffcc005c7947 */ /* 0x000fea000383ffff */
.L_x_69:
[----:B------:R-:W-:-:S07]  /*70a0*/  MOV R0, UR4 ;  /* 0x0000000400007c02 */ /* 0x000fce0008000f00 */
.L_x_125:
[----:B--2---:R2:W4:Y:S02]  /*70b0*/  SYNCS.PHASECHK.TRANS64.TRYWAIT P0, [R0+URZ], R2 ;  /* 0x00000002000075a7 */ /* 0x00452400080011ff */
[----:B----4-:R-:W-:Y:S05]  /*70c0*/  @!P0 NANOSLEEP.SYNCS 0x989680 ;  /* 0x009896800000895d */ /* 0x010fea0003900000 */
[----:B------:R-:W4:Y:S02]  /*70d0*/  @!P0 SYNCS.PHASECHK.TRANS64 P0, [R0+URZ], R2 ;  /* 0x00000002000085a7 */ /* 0x000f2400080010ff */
[----:B----4-:R-:W-:Y:S05]  /*70e0*/  @!P0 BRA `(.L_x_125) ;  /* 0xfffffffc00f08947 */ /* 0x010fea000383ffff */
[----:B------:R-:W-:Y:S05]  /*70f0*/  BRA `(.L_x_126) ;  /* 0xffffffcc00fc7947 */ /* 0x000fea000383ffff */
.L_x_70:
[----:B------:R-:W-:-:S07]  /*7100*/  MOV R0, UR5 ;  /* 0x0000000500007c02 */ /* 0x000fce0008000f00 */
.L_x_127:
[----:B-1----:R1:W2:Y:S02]  /*7110*/  SYNCS.PHASECHK.TRANS64.TRYWAIT P0, [R0+URZ], R3 ;  /* 0x00000003000075a7 */ /* 0x0022a400080011ff */
[----:B--2---:R-:W-:Y:S05]  /*7120*/  @!P0 NANOSLEEP.SYNCS 0x989680 ;  /* 0x009896800000895d */ /* 0x004fea0003900000 */
[----:B------:R-:W2:Y:S02]  /*7130*/  @!P0 SYNCS.PHASECHK.TRANS64 P0, [R0+URZ], R3 ;  /* 0x00000003000085a7 */ /* 0x000ea400080010ff */
[----:B--2---:R-:W-:Y:S05]  /*7140*/  @!P0 BRA `(.L_x_127) ;  /* 0xfffffffc00f08947 */ /* 0x004fea000383ffff */
[----:B------:R-:W-:Y:S05]  /*7150*/  BRA `(.L_x_128) ;  /* 0xffffffd000087947 */ /* 0x000fea000383ffff */
.L_x_71:
[----:B------:R-:W-:-:S07]  /*7160*/  MOV R0, UR5 ;  /* 0x0000000500007c02 */ /* 0x000fce0008000f00 */
.L_x_129:
[----:B-1----:R1:W2:Y:S02]  /*7170*/  SYNCS.PHASECHK.TRANS64.TRYWAIT P0, [R0+URZ], R3 ;  /* 0x00000003000075a7 */ /* 0x0022a400080011ff */
[----:B--2---:R-:W-:Y:S05]  /*7180*/  @!P0 NANOSLEEP.SYNCS 0x989680 ;  /* 0x009896800000895d */ /* 0x004fea0003900000 */
[----:B------:R-:W2:Y:S02]  /*7190*/  @!P0 SYNCS.PHASECHK.TRANS64 P0, [R0+URZ], R3 ;  /* 0x00000003000085a7 */ /* 0x000ea400080010ff */
[----:B--2---:R-:W-:Y:S05]  /*71a0*/  @!P0 BRA `(.L_x_129) ;  /* 0xfffffffc00f08947 */ /* 0x004fea000383ffff */
[----:B------:R-:W-:Y:S05]  /*71b0*/  BRA `(.L_x_130) ;  /* 0xffffffd000147947 */ /* 0x000fea000383ffff */
.L_x_72:
[----:B-1----:R-:W-:-:S07]  /*71c0*/  MOV R0, UR4 ;  /* 0x0000000400007c02 */ /* 0x002fce0008000f00 */
.L_x_131:
[----:B-1----:R1:W2:Y:S02]  /*71d0*/  SYNCS.PHASECHK.TRANS64.TRYWAIT P0, [R0+URZ], R2 ;  /* 0x00000002000075a7 */ /* 0x0022a400080011ff */
[----:B--2---:R-:W-:Y:S05]  /*71e0*/  @!P0 NANOSLEEP.SYNCS 0x989680 ;  /* 0x009896800000895d */ /* 0x004fea0003900000 */
[----:B------:R-:W2:Y:S02]  /*71f0*/  @!P0 SYNCS.PHASECHK.TRANS64 P0, [R0+URZ], R2 ;  /* 0x00000002000085a7 */ /* 0x000ea400080010ff */
[----:B--2---:R-:W-:Y:S05]  /*7200*/  @!P0 BRA `(.L_x_131) ;  /* 0xfffffffc00f08947 */ /* 0x004fea000383ffff */
[----:B------:R-:W-:Y:S05]  /*7210*/  BRA `(.L_x_132) ;  /* 0xffffffd000207947 */ /* 0x000fea000383ffff */
.L_x_77:
[----:B--2---:R2:W3:Y:S02]  /*7220*/  SYNCS.PHASECHK.TRANS64.TRYWAIT P0, [R3+URZ+0x4b0], R0 ;  /* 0x0004b000030075a7 */ /* 0x0044e400080011ff */
[----:B---3--:R-:W-:Y:S05]  /*7230*/  @!P0 NANOSLEEP.SYNCS 0x989680 ;  /* 0x009896800000895d */ /* 0x008fea0003900000 */
[----:B------:R-:W3:Y:S02]  /*7240*/  @!P0 SYNCS.PHASECHK.TRANS64 P0, [R3+URZ+0x4b0], R0 ;  /* 0x0004b000030085a7 */ /* 0x000ee400080010ff */
[----:B---3--:R-:W-:Y:S05]  /*7250*/  @!P0 BRA `(.L_x_77) ;  /* 0xfffffffc00f08947 */ /* 0x008fea000383ffff */
[----:B------:R-:W-:Y:S05]  /*7260*/  BRA `(.L_x_133) ;  /* 0xffffffd400487947 */ /* 0x000fea000383ffff */
.L_x_80:
[----:B--2---:R-:W-:Y:S07]  /*7270*/  MOV R0, UR17 ;  /* 0x0000001100007c02 */ /* 0x004fee0008000f00 */
.L_x_134:
[----:B--2---:R2:W3:Y:S02]  /*7280*/  SYNCS.PHASECHK.TRANS64.TRYWAIT P1, [R0+URZ+0x4a8], R3 ;  /* 0x0004a803000075a7 */ /* 0x0044e400080211ff */
[----:B---3--:R-:W-:Y:S05]  /*7290*/  @!P1 NANOSLEEP.SYNCS 0x989680 ;  /* 0x009896800000995d */ /* 0x008fea0003900000 */
[----:B------:R-:W3:Y:S02]  /*72a0*/  @!P1 SYNCS.PHASECHK.TRANS64 P1, [R0+URZ+0x4a8], R3 ;  /* 0x0004a803000095a7 */ /* 0x000ee400080210ff */
[----:B---3--:R-:W-:Y:S05]  /*72b0*/  @!P1 BRA `(.L_x_134) ;  /* 0xfffffffc00f09947 */ /* 0x008fea000383ffff */
[----:B------:R-:W-:Y:S05]  /*72c0*/  BRA `(.L_x_79) ;  /* 0xffffffd800bc7947 */ /* 0x000fea000383ffff */
.L_x_83:
[----:B--2---:R-:W-:Y:S07]  /*72d0*/  MOV R0, UR17 ;  /* 0x0000001100007c02 */ /* 0x004fee0008000f00 */
.L_x_135:
[----:B--2---:R2:W3:Y:S02]  /*72e0*/  SYNCS.PHASECHK.TRANS64.TRYWAIT P0, [R0+URZ+0x498], R2 ;  /* 0x00049802000075a7 */ /* 0x0044e400080011ff */
[----:B---3--:R-:W-:Y:S05]  /*72f0*/  @!P0 NANOSLEEP.SYNCS 0x989680 ;  /* 0x009896800000895d */ /* 0x008fea0003900000 */
[----:B------:R-:W3:Y:S02]  /*7300*/  @!P0 SYNCS.PHASECHK.TRANS64 P0, [R0+URZ+0x498], R2 ;  /* 0x00049802000085a7 */ /* 0x000ee400080010ff */
[----:B---3--:R-:W-:Y:S05]  /*7310*/  @!P0 BRA `(.L_x_135) ;  /* 0xfffffffc00f08947 */ /* 0x008fea000383ffff */
[----:B------:R-:W-:Y:S05]  /*7320*/  BRA `(.L_x_136) ;  /* 0xffffffdc00107947 */ /* 0x000fea000383ffff */
.L_x_86:
[----:B--2---:R2:W3:Y:S02]  /*7330*/  SYNCS.PHASECHK.TRANS64.TRYWAIT P0, [R8+URZ+0x4b0], R0 ;  /* 0x0004b000080075a7 */ /* 0x0044e400080011ff */
[----:B---3--:R-:W-:Y:S05]  /*7340*/  @!P0 NANOSLEEP.SYNCS 0x989680 ;  /* 0x009896800000895d */ /* 0x008fea0003900000 */
[----:B------:R-:W3:Y:S02]  /*7350*/  @!P0 SYNCS.PHASECHK.TRANS64 P0, [R8+URZ+0x4b0], R0 ;  /* 0x0004b000080085a7 */ /* 0x000ee400080010ff */
[----:B---3--:R-:W-:Y:S05]  /*7360*/  @!P0 BRA `(.L_x_86) ;  /* 0xfffffffc00f08947 */ /* 0x008fea000383ffff */
[----:B------:R-:W-:Y:S05]  /*7370*/  BRA `(.L_x_137) ;  /* 0xffffffe000487947 */ /* 0x000fea000383ffff */
.L_x_97:
[----:B-1----:R-:W-:Y:S04]  /*7380*/  MOV R0, UR44 ;  /* 0x0000002c00007c02 */ /* 0x002fe80008000f00 */
[----:B------:R1:W2:Y:S03]  /*7390*/  SYNCS.PHASECHK.TRANS64.TRYWAIT P1, [R0+URZ+0x490], R4 ;  /* 0x00049004000075a7 */ /* 0x0002a600080211ff */
[----:B--2---:R-:W-:Y:S05]  /*73a0*/  @!P1 NANOSLEEP.SYNCS 0x989680 ;  /* 0x009896800000995d */ /* 0x004fea0003900000 */
[----:B------:R-:W2:Y:S02]  /*73b0*/  @!P1 SYNCS.PHASECHK.TRANS64 P1, [R0+URZ+0x490], R4 ;  /* 0x00049004000095a7 */ /* 0x000ea400080210ff */
[----:B--2---:R-:W-:Y:S05]  /*73c0*/  @!P1 BRA `(.L_x_97) ;  /* 0xfffffffc00ec9947 */ /* 0x004fea000383ffff */
[----:B------:R-:W-:Y:S05]  /*73d0*/  BRA `(.L_x_96) ;  /* 0xffffffec00887947 */ /* 0x000fea000383ffff */
.L_x_99:
[----:B------:R1:W1:Y:S02]  /*73e0*/  SYNCS.PHASECHK.TRANS64.TRYWAIT P1, [R17+URZ+0x4d0], R3 ;  /* 0x0004d003110075a7 */ /* 0x00026400080211ff */
[----:B-1----:R-:W-:Y:S05]  /*73f0*/  @!P1 NANOSLEEP.SYNCS 0x989680 ;  /* 0x009896800000995d */ /* 0x002fea0003900000 */
[----:B------:R-:W1:Y:S02]  /*7400*/  @!P1 SYNCS.PHASECHK.TRANS64 P1, [R17+URZ+0x4d0], R3 ;  /* 0x0004d003110095a7 */ /* 0x000e6400080210ff */
[----:B-1----:R-:W-:Y:S05]  /*7410*/  @!P1 BRA `(.L_x_99) ;  /* 0xfffffffc00f09947 */ /* 0x002fea000383ffff */
[----:B------:R-:W-:Y:S05]  /*7420*/  BRA `(.L_x_98) ;  /* 0xffffffec00c07947 */ /* 0x000fea000383ffff */
        .weak           $__internal_0_$__cuda_sm10x_tcgen05_guardrail_trap_col_being_dealloced_not_returned_by_alloc
        .type           $__internal_0_$__cuda_sm10x_tcgen05_guardrail_trap_col_being_dealloced_not_returned_by_alloc,@function
        .size           $__internal_0_$__cuda_sm10x_tcgen05_guardrail_trap_col_being_dealloced_not_returned_by_alloc,($__internal_1_$__cuda_sm10x_tcgen05_guardrail_trap_phase_invalid_during_alloc - $__internal_0_$__cuda_sm10x_tcgen05_guardrail_trap_col_being_dealloced_not_returned_by_alloc)
$__internal_0_$__cuda_sm10x_tcgen05_guardrail_trap_col_being_dealloced_not_returned_by_alloc:
[----:B------:R-:W-:Y:S05]  /*7430*/  BPT.TRAP 0x1 ;  /* 0x000000040000795c */ /* 0x000fea0000300000 */
[----:B------:R-:W-:-:S04]  /*7440*/  HFMA2 R3, -RZ, RZ, 0, 0 ;  /* 0x00000000ff037431 */ /* 0x000fc800000001ff */
[----:B------:R-:W-:Y:S05]  /*7450*/  RET.REL.NODEC R2 `(_ZN7cutlass13device_kernelINS_4gemm6kernel13GemmUniversalIN4cute5tupleIJiiiiEEENS1_10collective13CollectiveMmaINS1_35MainloopSm100TmaUmmaWarpSpecializedILi73ELi2ELi4ENS5_IJNS4_1CILi2EEENSA_ILi1EEESC_EEEEENS5_IJNSA_ILi64EEENSA_ILi32EEESG_EEENS_12float_e4m3_tENS5_IJlSC_lEEESI_SJ_NS4_8TiledMMAINS4_8MMA_AtomIJNS4_10MMA_TraitsINS4_19SM100_MMA_F8F6F4_SSEJSI_SI_fSF_SG_NS4_17integral_constantINS4_4UMMA5MajorELSQ_0EEESR_NSO_INSP_7ScaleInELSS_0EEEST_EEEEEENS4_6LayoutINS5_IJSC_SC_SC_EEENS5_IJNSA_ILi0EEESY_SY_EEEEENS5_IJNS4_10UnderscoreES11_S11_EEEEENS4_13SM90_TMA_LOADENS4_14ComposedLayoutINS4_7SwizzleILi1ELi4ELi3EEENS4_18smem_ptr_flag_bitsILi8EEENSW_INS5_IJNSA_ILi8EEESG_EEENS5_IJSG_SC_EEEEEEEvNS4_8identityENS4_23SM90_TMA_LOAD_MULTICASTES1E_vS1F_EENS_8epilogue10collective18CollectiveEpilogueINS1I_23Sm100TmaWarpSpecializedILi1ELi1ELi16ELb0ELb0EEEJSH_NS5_IJNSW_ISF_SC_EENSW_ISG_SC_EEEEESI_SJ_SI_SJ_NS1I_6fusion15FusionCallbacksIS1M_NS1Q_17LinearCombinationISI_fSI_fLNS_15FloatRoundStyleE2EEESH_S1P_JEEENS4_5SM1004TMEM4LOAD26SM100_TMEM_LOAD_16dp32b16xES14_S1E_NS4_39AutoVectorizingCopyWithAssumedAlignmentILi128EEENS4_14SM90_TMA_STOREES1E_S21_S21_EEEvvEEEEvNT_6ParamsE) ;  /* 0xffffff8802e87950 */ /* 0x000fea0003c3ffff */
        .weak           $__internal_1_$__cuda_sm10x_tcgen05_guardrail_trap_phase_invalid_during_alloc
        .type           $__internal_1_$__cuda_sm10x_tcgen05_guardrail_trap_phase_invalid_during_alloc,@function
        .size           $__internal_1_$__cuda_sm10x_tcgen05_guardrail_trap_phase_invalid_during_alloc,($__internal_2_$__cuda_sm10x_tcgen05_guardrail_trap_unallocated_columns_being_dealloced - $__internal_1_$__cuda_sm10x_tcgen05_guardrail_trap_phase_invalid_during_alloc)
$__internal_1_$__cuda_sm10x_tcgen05_guardrail_trap_phase_invalid_during_alloc:
[----:B------:R-:W-:Y:S05]  /*7460*/  BPT.TRAP 0x1 ;  /* 0x000000040000795c */ /* 0x000fea0000300000 */
[----:B------:R-:W-:-:S04]  /*7470*/  MOV R5, 0x0 ;  /* 0x0000000000057802 */ /* 0x000fc80000000f00 */
[----:B------:R-:W-:Y:S05]  /*7480*/  RET.REL.NODEC R4 `(_ZN7cutlass13device_kernelINS_4gemm6kernel13GemmUniversalIN4cute5tupleIJiiiiEEENS1_10collective13CollectiveMmaINS1_35MainloopSm100TmaUmmaWarpSpecializedILi73ELi2ELi4ENS5_IJNS4_1CILi2EEENSA_ILi1EEESC_EEEEENS5_IJNSA_ILi64EEENSA_ILi32EEESG_EEENS_12float_e4m3_tENS5_IJlSC_lEEESI_SJ_NS4_8TiledMMAINS4_8MMA_AtomIJNS4_10MMA_TraitsINS4_19SM100_MMA_F8F6F4_SSEJSI_SI_fSF_SG_NS4_17integral_constantINS4_4UMMA5MajorELSQ_0EEESR_NSO_INSP_7ScaleInELSS_0EEEST_EEEEEENS4_6LayoutINS5_IJSC_SC_SC_EEENS5_IJNSA_ILi0EEESY_SY_EEEEENS5_IJNS4_10UnderscoreES11_S11_EEEEENS4_13SM90_TMA_LOADENS4_14ComposedLayoutINS4_7SwizzleILi1ELi4ELi3EEENS4_18smem_ptr_flag_bitsILi8EEENSW_INS5_IJNSA_ILi8EEESG_EEENS5_IJSG_SC_EEEEEEEvNS4_8identityENS4_23SM90_TMA_LOAD_MULTICASTES1E_vS1F_EENS_8epilogue10collective18CollectiveEpilogueINS1I_23Sm100TmaWarpSpecializedILi1ELi1ELi16ELb0ELb0EEEJSH_NS5_IJNSW_ISF_SC_EENSW_ISG_SC_EEEEESI_SJ_SI_SJ_NS1I_6fusion15FusionCallbacksIS1M_NS1Q_17LinearCombinationISI_fSI_fLNS_15FloatRoundStyleE2EEESH_S1P_JEEENS4_5SM1004TMEM4LOAD26SM100_TMEM_LOAD_16dp32b16xES14_S1E_NS4_39AutoVectorizingCopyWithAssumedAlignmentILi128EEENS4_14SM90_TMA_STOREES1E_S21_S21_EEEvvEEEEvNT_6ParamsE) ;  /* 0xffffff8804dc7950 */ /* 0x000fea0003c3ffff */
        .weak           $__internal_2_$__cuda_sm10x_tcgen05_guardrail_trap_unallocated_columns_being_dealloced
        .type           $__internal_2_$__cuda_sm10x_tcgen05_guardrail_trap_unallocated_columns_being_dealloced,@function
        .size           $__internal_2_$__cuda_sm10x_tcgen05_guardrail_trap_unallocated_columns_being_dealloced,(.L_x_139 - $__internal_2_$__cuda_sm10x_tcgen05_guardrail_trap_unallocated_columns_being_dealloced)
$__internal_2_$__cuda_sm10x_tcgen05_guardrail_trap_unallocated_columns_being_dealloced:
[----:B------:R-:W-:Y:S05]  /*7490*/  BPT.TRAP 0x1 ;  /* 0x000000040000795c */ /* 0x000fea0000300000 */
[----:B------:R-:W-:-:S04]  /*74a0*/  HFMA2 R3, -RZ, RZ, 0, 0 ;  /* 0x00000000ff037431 */ /* 0x000fc800000001ff */
[----:B------:R-:W-:Y:S05]  /*74b0*/  RET.REL.NODEC R2 `(_ZN7cutlass13device_kernelINS_4gemm6kernel13GemmUniversalIN4cute5tupleIJiiiiEEENS1_10collective13CollectiveMmaINS1_35MainloopSm100TmaUmmaWarpSpecializedILi73ELi2ELi4ENS5_IJNS4_1CILi2EEENSA_ILi1EEESC_EEEEENS5_IJNSA_ILi64EEENSA_ILi32EEESG_EEENS_12float_e4m3_tENS5_IJlSC_lEEESI_SJ_NS4_8TiledMMAINS4_8MMA_AtomIJNS4_10MMA_TraitsINS4_19SM100_MMA_F8F6F4_SSEJSI_SI_fSF_SG_NS4_17integral_constantINS4_4UMMA5MajorELSQ_0EEESR_NSO_INSP_7ScaleInELSS_0EEEST_EEEEEENS4_6LayoutINS5_IJSC_SC_SC_EEENS5_IJNSA_ILi0EEESY_SY_EEEEENS5_IJNS4_10UnderscoreES11_S11_EEEEENS4_13SM90_TMA_LOADENS4_14ComposedLayoutINS4_7SwizzleILi1ELi4ELi3EEENS4_18smem_ptr_flag_bitsILi8EEENSW_INS5_IJNSA_ILi8EEESG_EEENS5_IJSG_SC_EEEEEEEvNS4_8identityENS4_23SM90_TMA_LOAD_MULTICASTES1E_vS1F_EENS_8epilogue10collective18CollectiveEpilogueINS1I_23Sm100TmaWarpSpecializedILi1ELi1ELi16ELb0ELb0EEEJSH_NS5_IJNSW_ISF_SC_EENSW_ISG_SC_EEEEESI_SJ_SI_SJ_NS1I_6fusion15FusionCallbacksIS1M_NS1Q_17LinearCombinationISI_fSI_fLNS_15FloatRoundStyleE2EEESH_S1P_JEEENS4_5SM1004TMEM4LOAD26SM100_TMEM_LOAD_16dp32b16xES14_S1E_NS4_39AutoVectorizingCopyWithAssumedAlignmentILi128EEENS4_14SM90_TMA_STOREES1E_S21_S21_EEEvvEEEEvNT_6ParamsE) ;  /* 0xffffff8802d07950 */ /* 0x000fea0003c3ffff */
.L_x_138:
[----:B------:R-:W-:-:S00]  /*74c0*/  BRA `(.L_x_138) ;  /* 0xfffffffc00fc7947 */ /* 0x000fc0000383ffff */
[----:B------:R-:W-:-:S00]  /*74d0*/  NOP ;  /* 0x0000000000007918 */ /* 0x000fc00000000000 */
        /* <DEDUP_REMOVED lines=10> */
.L_x_139:


//--------------------- .nv.global.init           --------------------------
	.section	.nv.global.init,"aw",@progbits
.nv.global.init:
	.type		$str$27,@object
	.size		$str$27,($str$28 - $str$27)
$str$27:
        /*0000*/ 	.byte	0x28, 0x61, 0x64, 0x64, 0x72, 0x65, 0x73, 0x73, 0x20, 0x26, 0x20, 0x6d, 0x61, 0x73, 0x6b, 0x29
        /*0010*/ 	.byte	0x20, 0x3d, 0x3d, 0x20, 0x30, 0x00
	.type		$str$28,@object
	.size		$str$28,($str$26 - $str$28)
$str$28:
        /*0016*/ 	.byte	0x2f, 0x74, 0x6d, 0x70, 0x2f, 0x63, 0x75, 0x74, 0x6c, 0x61, 0x73, 0x73, 0x5f, 0x73, 0x77, 0x65
        /*0026*/ 	.byte	0x65, 0x70, 0x5f, 0x73, 0x72, 0x63, 0x2f, 0x69, 0x6e, 0x63, 0x6c, 0x75, 0x64, 0x65, 0x2f, 0x63
        /*0036*/ 	.byte	0x75, 0x74, 0x65, 0x2f, 0x70, 0x6f, 0x69, 0x6e, 0x74, 0x65, 0x72, 0x5f, 0x66, 0x6c, 0x61, 0x67
        /*0046*/ 	.byte	0x67, 0x65, 0x64, 0x2e, 0x68, 0x70, 0x70, 0x00
	.type		$str$26,@object
	.size		$str$26,($str$25 - $str$26)
$str$26:
        /*004e*/ 	.byte	0x2f, 0x74, 0x6d, 0x70, 0x2f, 0x63, 0x75, 0x74, 0x6c, 0x61, 0x73, 0x73, 0x5f, 0x73, 0x77, 0x65
        /*005e*/ 	.byte	0x65, 0x70, 0x5f, 0x73, 0x72, 0x63, 0x2f, 0x69, 0x6e, 0x63, 0x6c, 0x75, 0x64, 0x65, 0x2f, 0x63
        /*006e*/ 	.byte	0x75, 0x74, 0x65, 0x2f, 0x61, 0x74, 0x6f, 0x6d, 0x2f, 0x63, 0x6f, 0x70, 0x79, 0x5f, 0x74, 0x72
        /*007e*/ 	.byte	0x61, 0x69, 0x74, 0x73, 0x5f, 0x73, 0x6d, 0x31, 0x30, 0x30, 0x2e, 0x68, 0x70, 0x70, 0x00
	.type		$str$25,@object
	.size		$str$25,(__unnamed_1 - $str$25)
$str$25:
        /*008d*/ 	.byte	0x28, 0x28, 0x75, 0x69, 0x6e, 0x74, 0x33, 0x32, 0x5f, 0x74, 0x28, 0x74, 0x68, 0x72, 0x65, 0x61
        /*009d*/ 	.byte	0x64, 0x49, 0x64, 0x78, 0x2e, 0x78, 0x29, 0x20, 0x2f, 0x20, 0x33, 0x32, 0x29, 0x20, 0x25, 0x20
        /*00ad*/ 	.byte	0x34, 0x29, 0x20, 0x3d, 0x3d, 0x20, 0x28, 0x28, 0x28, 0x74, 0x6d, 0x65, 0x6d, 0x5f, 0x61, 0x64
        /*00bd*/ 	.byte	0x64, 0x72, 0x20, 0x3e, 0x3e, 0x20, 0x31, 0x36, 0x29, 0x20, 0x2f, 0x20, 0x33, 0x32, 0x29, 0x20
        /*00cd*/ 	.byte	0x25, 0x20, 0x34, 0x29, 0x00
	.type		__unnamed_1,@object
	.size		__unnamed_1,(__unnamed_2 - __unnamed_1)
__unnamed_1:
        /*00d2*/ 	.byte	0x61, 0x75, 0x74, 0x6f, 0x20, 0x63, 0x75, 0x74, 0x65, 0x3a, 0x3a, 0x61, 0x73, 0x5f, 0x70, 0x6f
        /* <DEDUP_REMOVED lines=24> */
        /*0262*/ 	.byte	0x3c, 0x32, 0x30, 0x34, 0x38, 0x3e, 0x3e, 0x3e, 0x3e, 0x5d, 0x00
	.type		__unnamed_2,@object
	.size		__unnamed_2,(.L_2 - __unnamed_2)
__unnamed_2:
        /* <DEDUP_REMOVED lines=37> */
        /*04bd*/ 	.byte	0x3a, 0x43, 0x3c, 0x30, 0x3e, 0x3e, 0x3e, 0x3e, 0x5d, 0x00
.L_2:


//--------------------- .nv.shared._ZN7cutlass13device_kernelINS_4gemm6kernel13GemmUniversalIN4cute5tupleIJiiiiEEENS1_10collective13CollectiveMmaINS1_35MainloopSm100TmaUmmaWarpSpecializedILi73ELi2ELi4ENS5_IJNS4_1CILi2EEENSA_ILi1EEESC_EEEEENS5_IJNSA_ILi64EEENSA_ILi32EEESG_EEENS_12float_e4m3_tENS5_IJlSC_lEEESI_SJ_NS4_8TiledMMAINS4_8MMA_AtomIJNS4_10MMA_TraitsINS4_19SM100_MMA_F8F6F4_SSEJSI_SI_fSF_SG_NS4_17integral_constantINS4_4UMMA5MajorELSQ_0EEESR_NSO_INSP_7ScaleInELSS_0EEEST_EEEEEENS4_6LayoutINS5_IJSC_SC_SC_EEENS5_IJNSA_ILi0EEESY_SY_EEEEENS5_IJNS4_10UnderscoreES11_S11_EEEEENS4_13SM90_TMA_LOADENS4_14ComposedLayoutINS4_7SwizzleILi1ELi4ELi3EEENS4_18smem_ptr_flag_bitsILi8EEENSW_INS5_IJNSA_ILi8EEESG_EEENS5_IJSG_SC_EEEEEEEvNS4_8identityENS4_23SM90_TMA_LOAD_MULTICASTES1E_vS1F_EENS_8epilogue10collective18CollectiveEpilogueINS1I_23Sm100TmaWarpSpecializedILi1ELi1ELi16ELb0ELb0EEEJSH_NS5_IJNSW_ISF_SC_EENSW_ISG_SC_EEEEESI_SJ_SI_SJ_NS1I_6fusion15FusionCallbacksIS1M_NS1Q_17LinearCombinationISI_fSI_fLNS_15FloatRoundStyleE2EEESH_S1P_JEEENS4_5SM1004TMEM4LOAD26SM100_TMEM_LOAD_16dp32b16xES14_S1E_NS4_39AutoVectorizingCopyWithAssumedAlignmentILi128EEENS4_14SM90_TMA_STOREES1E_S21_S21_EEEvvEEEEvNT_6ParamsE --------------------------
	.section	.nv.shared._ZN7cutlass13device_kernelINS_4gemm6kernel13GemmUniversalIN4cute5tupleIJiiiiEEENS1_10collective13CollectiveMmaINS1_35MainloopSm100TmaUmmaWarpSpecializedILi73ELi2ELi4ENS5_IJNS4_1CILi2EEENSA_ILi1EEESC_EEEEENS5_IJNSA_ILi64EEENSA_ILi32EEESG_EEENS_12float_e4m3_tENS5_IJlSC_lEEESI_SJ_NS4_8TiledMMAINS4_8MMA_AtomIJNS4_10MMA_TraitsINS4_19SM100_MMA_F8F6F4_SSEJSI_SI_fSF_SG_NS4_17integral_constantINS4_4UMMA5MajorELSQ_0EEESR_NSO_INSP_7ScaleInELSS_0EEEST_EEEEEENS4_6LayoutINS5_IJSC_SC_SC_EEENS5_IJNSA_ILi0EEESY_SY_EEEEENS5_IJNS4_10UnderscoreES11_S11_EEEEENS4_13SM90_TMA_LOADENS4_14ComposedLayoutINS4_7SwizzleILi1ELi4ELi3EEENS4_18smem_ptr_flag_bitsILi8EEENSW_INS5_IJNSA_ILi8EEESG_EEENS5_IJSG_SC_EEEEEEEvNS4_8identityENS4_23SM90_TMA_LOAD_MULTICASTES1E_vS1F_EENS_8epilogue10collective18CollectiveEpilogueINS1I_23Sm100TmaWarpSpecializedILi1ELi1ELi16ELb0ELb0EEEJSH_NS5_IJNSW_ISF_SC_EENSW_ISG_SC_EEEEESI_SJ_SI_SJ_NS1I_6fusion15FusionCallbacksIS1M_NS1Q_17LinearCombinationISI_fSI_fLNS_15FloatRoundStyleE2EEESH_S1P_JEEENS4_5SM1004TMEM4LOAD26SM100_TMEM_LOAD_16dp32b16xES14_S1E_NS4_39AutoVectorizingCopyWithAssumedAlignmentILi128EEENS4_14SM90_TMA_STOREES1E_S21_S21_EEEvvEEEEvNT_6ParamsE,"aw",@nobits
	.sectionflags	@""
	.align	16
	.zero		1024


//--------------------- .nv.shared.reserved.0     --------------------------
	.section	.nv.shared.reserved.0,"aw",@nobits
	.weak		__nv_reservedSMEM_offset_0_alias
	.size		__nv_reservedSMEM_offset_0_alias, 0, 64
	.other		__nv_reservedSMEM_offset_0_alias,@"STO_CUDA_RESERVED_SHARED STV_DEFAULT"
__nv_reservedSMEM_offset_0_alias:
	.zero		0
.nv.shared.reserved.0:
	.zero		64
	.weak		__nv_reservedSMEM_tcgen05_partition
	.type		__nv_reservedSMEM_tcgen05_partition,@object
	.size		__nv_reservedSMEM_tcgen05_partition,(.L_0 - __nv_reservedSMEM_tcgen05_partition)
__nv_reservedSMEM_tcgen05_partition:
	.zero		32
.L_0:


//--------------------- .nv.global                --------------------------
	.section	.nv.global,"aw",@nobits
.nv.global:
	.type		_ZN40_INTERNAL_8818d384_4_k_cu_09abba89_201184cute1_E,@object
	.size		_ZN40_INTERNAL_8818d384_4_k_cu_09abba89_201184cute1_E,(_ZN40_INTERNAL_8818d384_4_k_cu_09abba89_201184cuda3std3__45__cpo6cbeginE - _ZN40_INTERNAL_8818d384_4_k_cu_09abba89_201184cute1_E)
_ZN40_INTERNAL_8818d384_4_k_cu_09abba89_201184cute1_E:
	.zero		1
	.type		_ZN40_INTERNAL_8818d384_4_k_cu_09abba89_201184cuda3std3__45__cpo6cbeginE,@object
	.size		_ZN40_INTERNAL_8818d384_4_k_cu_09abba89_201184cuda3std3__45__cpo6cbeginE,(_ZN40_INTERNAL_8818d384_4_k_cu_09abba89_201184cuda3std3__48in_placeE - _ZN40_INTERNAL_8818d384_4_k_cu_09abba89_201184cuda3std3__45__cpo6cbeginE)
_ZN40_INTERNAL_8818d384_4_k_cu_09abba89_201184cuda3std3__45__cpo6cbeginE:
	.zero		1
	.type		_ZN40_INTERNAL_8818d384_4_k_cu_09abba89_201184cuda3std3__48in_placeE,@object
	.size		_ZN40_INTERNAL_8818d384_4_k_cu_09abba89_201184cuda3std3__48in_placeE,(_ZN40_INTERNAL_8818d384_4_k_cu_09abba89_201184cuda3std6ranges3__45__cpo9iter_moveE - _ZN40_INTERNAL_8818d384_4_k_cu_09abba89_201184cuda3std3__48in_placeE)
_ZN40_INTERNAL_8818d384_4_k_cu_09abba89_201184cuda3std3__48in_placeE:
	.zero		1
	.type		_ZN40_INTERNAL_8818d384_4_k_cu_09abba89_201184cuda3std6ranges3__45__cpo9iter_moveE,@object
	.size		_ZN40_INTERNAL_8818d384_4_k_cu_09abba89_201184cuda3std6ranges3__45__cpo9iter_moveE,(_ZN40_INTERNAL_8818d384_4_k_cu_09abba89_201184cuda3std3__45__cpo5beginE - _ZN40_INTERNAL_8818d384_4_k_cu_09abba89_201184cuda3std6ranges3__45__cpo9iter_moveE)
_ZN40_INTERNAL_8818d384_4_k_cu_09abba89_201184cuda3std6ranges3__45__cpo9iter_moveE:
	.zero		1
	.type		_ZN40_INTERNAL_8818d384_4_k_cu_09abba89_201184cuda3std3__45__cpo5beginE,@object
	.size		_ZN40_INTERNAL_8818d384_4_k_cu_09abba89_201184cuda3std3__45__cpo5beginE,(_ZN40_INTERNAL_8818d384_4_k_cu_09abba89_201184cuda3std3__442_GLOBAL__N__8818d384_4_k_cu_09abba89_201186ignoreE - _ZN40_INTERNAL_8818d384_4_k_cu_09abba89_201184cuda3std3__45__cpo5beginE)
_ZN40_INTERNAL_8818d384_4_k_cu_09abba89_201184cuda3std3__45__cpo5beginE:
	.zero		1
	.type		_ZN40_INTERNAL_8818d384_4_k_cu_09abba89_201184cuda3std3__442_GLOBAL__N__8818d384_4_k_cu_09abba89_201186ignoreE,@object
	.size		_ZN40_INTERNAL_8818d384_4_k_cu_09abba89_201184cuda3std3__442_GLOBAL__N__8818d384_4_k_cu_09abba89_201186ignoreE,(_ZN40_INTERNAL_8818d384_4_k_cu_09abba89_201184cute7productE - _ZN40_INTERNAL_8818d384_4_k_cu_09abba89_201184cuda3std3__442_GLOBAL__N__8818d384_4_k_cu_09abba89_201186ignoreE)
_ZN40_INTERNAL_8818d384_4_k_cu_09abba89_201184cuda3std3__442_GLOBAL__N__8818d384_4_k_cu_09abba89_201186ignoreE:
	.zero		1
	.type		_ZN40_INTERNAL_8818d384_4_k_cu_09abba89_201184cute7productE,@object
	.size		_ZN40_INTERNAL_8818d384_4_k_cu_09abba89_201184cute7productE,(_ZN40_INTERNAL_8818d384_4_k_cu_09abba89_201184cuda3std3__45__cpo3endE - _ZN40_INTERNAL_8818d384_4_k_cu_09abba89_201184cute7productE)
_ZN40_INTERNAL_8818d384_4_k_cu_09abba89_201184cute7productE:
	.zero		1
	.type		_ZN40_INTERNAL_8818d384_4_k_cu_09abba89_201184cuda3std3__45__cpo3endE,@object
	.size		_ZN40_INTERNAL_8818d384_4_k_cu_09abba89_201184cuda3std3__45__cpo3endE,(_ZN40_INTERNAL_8818d384_4_k_cu_09abba89_201184cuda3std3__419piecewise_constructE - _ZN40_INTERNAL_8818d384_4_k_cu_09abba89_201184cuda3std3__45__cpo3endE)
_ZN40_INTERNAL_8818d384_4_k_cu_09abba89_201184cuda3std3__45__cpo3endE:
	.zero		1
	.type		_ZN40_INTERNAL_8818d384_4_k_cu_09abba89_201184cuda3std3__419piecewise_constructE,@object
	.size		_ZN40_INTERNAL_8818d384_4_k_cu_09abba89_201184cuda3std3__419piecewise_constructE,(_ZN40_INTERNAL_8818d384_4_k_cu_09abba89_201184cuda3std3__45__cpo4cendE - _ZN40_INTERNAL_8818d384_4_k_cu_09abba89_201184cuda3std3__419piecewise_constructE)
_ZN40_INTERNAL_8818d384_4_k_cu_09abba89_201184cuda3std3__419piecewise_constructE:
	.zero		1
	.type		_ZN40_INTERNAL_8818d384_4_k_cu_09abba89_201184cuda3std3__45__cpo4cendE,@object
	.size		_ZN40_INTERNAL_8818d384_4_k_cu_09abba89_201184cuda3std3__45__cpo4cendE,(_ZN40_INTERNAL_8818d384_4_k_cu_09abba89_201184cuda3std6ranges3__45__cpo4swapE - _ZN40_INTERNAL_8818d384_4_k_cu_09abba89_201184cuda3std3__45__cpo4cendE)
_ZN40_INTERNAL_8818d384_4_k_cu_09abba89_201184cuda3std3__45__cpo4cendE:
	.zero		1
	.type		_ZN40_INTERNAL_8818d384_4_k_cu_09abba89_201184cuda3std6ranges3__45__cpo4swapE,@object
	.size		_ZN40_INTERNAL_8818d384_4_k_cu_09abba89_201184cuda3std6ranges3__45__cpo4swapE,(.L_10 - _ZN40_INTERNAL_8818d384_4_k_cu_09abba89_201184cuda3std6ranges3__45__cpo4swapE)
_ZN40_INTERNAL_8818d384_4_k_cu_09abba89_201184cuda3std6ranges3__45__cpo4swapE:
	.zero		1
.L_10:


//--------------------- .nv.constant0._ZN7cutlass13device_kernelINS_4gemm6kernel13GemmUniversalIN4cute5tupleIJiiiiEEENS1_10collective13CollectiveMmaINS1_35MainloopSm100TmaUmmaWarpSpecializedILi73ELi2ELi4ENS5_IJNS4_1CILi2EEENSA_ILi1EEESC_EEEEENS5_IJNSA_ILi64EEENSA_ILi32EEESG_EEENS_12float_e4m3_tENS5_IJlSC_lEEESI_SJ_NS4_8TiledMMAINS4_8MMA_AtomIJNS4_10MMA_TraitsINS4_19SM100_MMA_F8F6F4_SSEJSI_SI_fSF_SG_NS4_17integral_constantINS4_4UMMA5MajorELSQ_0EEESR_NSO_INSP_7ScaleInELSS_0EEEST_EEEEEENS4_6LayoutINS5_IJSC_SC_SC_EEENS5_IJNSA_ILi0EEESY_SY_EEEEENS5_IJNS4_10UnderscoreES11_S11_EEEEENS4_13SM90_TMA_LOADENS4_14ComposedLayoutINS4_7SwizzleILi1ELi4ELi3EEENS4_18smem_ptr_flag_bitsILi8EEENSW_INS5_IJNSA_ILi8EEESG_EEENS5_IJSG_SC_EEEEEEEvNS4_8identityENS4_23SM90_TMA_LOAD_MULTICASTES1E_vS1F_EENS_8epilogue10collective18CollectiveEpilogueINS1I_23Sm100TmaWarpSpecializedILi1ELi1ELi16ELb0ELb0EEEJSH_NS5_IJNSW_ISF_SC_EENSW_ISG_SC_EEEEESI_SJ_SI_SJ_NS1I_6fusion15FusionCallbacksIS1M_NS1Q_17LinearCombinationISI_fSI_fLNS_15FloatRoundStyleE2EEESH_S1P_JEEENS4_5SM1004TMEM4LOAD26SM100_TMEM_LOAD_16dp32b16xES14_S1E_NS4_39AutoVectorizingCopyWithAssumedAlignmentILi128EEENS4_14SM90_TMA_STOREES1E_S21_S21_EEEvvEEEEvNT_6ParamsE --------------------------
	.section	.nv.constant0._ZN7cutlass13device_kernelINS_4gemm6kernel13GemmUniversalIN4cute5tupleIJiiiiEEENS1_10collective13CollectiveMmaINS1_35MainloopSm100TmaUmmaWarpSpecializedILi73ELi2ELi4ENS5_IJNS4_1CILi2EEENSA_ILi1EEESC_EEEEENS5_IJNSA_ILi64EEENSA_ILi32EEESG_EEENS_12float_e4m3_tENS5_IJlSC_lEEESI_SJ_NS4_8TiledMMAINS4_8MMA_AtomIJNS4_10MMA_TraitsINS4_19SM100_MMA_F8F6F4_SSEJSI_SI_fSF_SG_NS4_17integral_constantINS4_4UMMA5MajorELSQ_0EEESR_NSO_INSP_7ScaleInELSS_0EEEST_EEEEEENS4_6LayoutINS5_IJSC_SC_SC_EEENS5_IJNSA_ILi0EEESY_SY_EEEEENS5_IJNS4_10UnderscoreES11_S11_EEEEENS4_13SM90_TMA_LOADENS4_14ComposedLayoutINS4_7SwizzleILi1ELi4ELi3EEENS4_18smem_ptr_flag_bitsILi8EEENSW_INS5_IJNSA_ILi8EEESG_EEENS5_IJSG_SC_EEEEEEEvNS4_8identityENS4_23SM90_TMA_LOAD_MULTICASTES1E_vS1F_EENS_8epilogue10collective18CollectiveEpilogueINS1I_23Sm100TmaWarpSpecializedILi1ELi1ELi16ELb0ELb0EEEJSH_NS5_IJNSW_ISF_SC_EENSW_ISG_SC_EEEEESI_SJ_SI_SJ_NS1I_6fusion15FusionCallbacksIS1M_NS1Q_17LinearCombinationISI_fSI_fLNS_15FloatRoundStyleE2EEESH_S1P_JEEENS4_5SM1004TMEM4LOAD26SM100_TMEM_LOAD_16dp32b16xES14_S1E_NS4_39AutoVectorizingCopyWithAssumedAlignmentILi128EEENS4_14SM90_TMA_STOREES1E_S21_S21_EEEvvEEEEvNT_6ParamsE,"a",@progbits
	.sectionflags	@""
	.align	4
.nv.constant0._ZN7cutlass13device_kernelINS_4gemm6kernel13GemmUniversalIN4cute5tupleIJiiiiEEENS1_10collective13CollectiveMmaINS1_35MainloopSm100TmaUmmaWarpSpecializedILi73ELi2ELi4ENS5_IJNS4_1CILi2EEENSA_ILi1EEESC_EEEEENS5_IJNSA_ILi64EEENSA_ILi32EEESG_EEENS_12float_e4m3_tENS5_IJlSC_lEEESI_SJ_NS4_8TiledMMAINS4_8MMA_AtomIJNS4_10MMA_TraitsINS4_19SM100_MMA_F8F6F4_SSEJSI_SI_fSF_SG_NS4_17integral_constantINS4_4UMMA5MajorELSQ_0EEESR_NSO_INSP_7ScaleInELSS_0EEEST_EEEEEENS4_6LayoutINS5_IJSC_SC_SC_EEENS5_IJNSA_ILi0EEESY_SY_EEEEENS5_IJNS4_10UnderscoreES11_S11_EEEEENS4_13SM90_TMA_LOADENS4_14ComposedLayoutINS4_7SwizzleILi1ELi4ELi3EEENS4_18smem_ptr_flag_bitsILi8EEENSW_INS5_IJNSA_ILi8EEESG_EEENS5_IJSG_SC_EEEEEEEvNS4_8identityENS4_23SM90_TMA_LOAD_MULTICASTES1E_vS1F_EENS_8epilogue10collective18CollectiveEpilogueINS1I_23Sm100TmaWarpSpecializedILi1ELi1ELi16ELb0ELb0EEEJSH_NS5_IJNSW_ISF_SC_EENSW_ISG_SC_EEEEESI_SJ_SI_SJ_NS1I_6fusion15FusionCallbacksIS1M_NS1Q_17LinearCombinationISI_fSI_fLNS_15FloatRoundStyleE2EEESH_S1P_JEEENS4_5SM1004TMEM4LOAD26SM100_TMEM_LOAD_16dp32b16xES14_S1E_NS4_39AutoVectorizingCopyWithAssumedAlignmentILi128EEENS4_14SM90_TMA_STOREES1E_S21_S21_EEEvvEEEEvNT_6ParamsE:
	.zero		2944


//--------------------- SYMBOLS --------------------------

	.type		.nv.reservedSmem.offset0,@object
	.size		.nv.reservedSmem.offset0,0x4
	.type		.nv.reservedSmem.cap,@object
	.size		.nv.reservedSmem.cap,0x4
	.type		__assertfail,@function
